	.target	sm_90a

	.elftype	@"ET_EXEC"


//--------------------- .note.nv.tkinfo           --------------------------
	.section	.note.nv.tkinfo,"",@"SHT_NOTE"
	.sectionflags	@"SHF_NOTE_NV_TKINFO"
	.tkinfo
        /*0018*/ 	.word	0x00000002
        /*0030*/ 	.string	""
        /*0030*/ 	.string	"ptxas"
        /*0030*/ 	.string	"Cuda compilation tools, release 13.0, V13.0.88"
        /*0030*/ 	.string	"Build cuda_13.0.r13.0/compiler.36424714_0"
        /*0030*/ 	.string	"-arch sm_90a -m 64 "



//--------------------- .note.nv.cuinfo           --------------------------
	.section	.note.nv.cuinfo,"",@"SHT_NOTE"
	.sectionflags	@"SHF_NOTE_NV_CUINFO"
        /*0018*/ 	.short	0x0002
        /*001a*/ 	.short	0x005a
        /*001c*/ 	.short	0x0082
	.zero		2


//--------------------- .nv.info                  --------------------------
	.section	.nv.info,"",@"SHT_CUDA_INFO"
	.align	4


	//----- nvinfo : EIATTR_REGCOUNT
	.align		4
        /*0000*/ 	.byte	0x04, 0x2f
        /*0002*/ 	.short	(.L_16 - .L_15)
	.align		4
.L_15:
        /*0004*/ 	.word	index@(_ZN7cutlass13device_kernelINS_4gemm6kernel13GemmUniversalIN4cute5tupleIJiiiiEEENS1_10collective13CollectiveMmaINS1_39MainloopSm90TmaGmmaRmemAWarpSpecializedILi4ENS5_IJNS4_1CILi1EEESB_SB_EEENS1_35KernelTmaWarpSpecializedCooperativeEEENS5_IJNSA_ILi256EEENSA_ILi128EEESG_EEENS_12float_e4m3_tENS5_IJlSB_lEEESI_NS5_IJSB_llEEENS4_8TiledMMAINS4_8MMA_AtomIJNS4_4SM904GMMA31MMA_64x128x32_F32E4M3E4M3_RS_TNILNSO_7ScaleInE1ELSQ_1EEEEEENS4_6LayoutINS5_IJNSA_ILi2EEESB_SB_EEENS5_IJSB_NSA_ILi0EEESW_EEEEENS5_IJNS4_10UnderscoreESZ_SZ_EEEEENS4_13SM90_TMA_LOADENS4_14ComposedLayoutINS4_7SwizzleILi3ELi4ELi3EEENS4_18smem_ptr_flag_bitsILi8EEENST_INS5_IJNSA_ILi8EEESG_EEENS5_IJSG_SB_EEEEEEEvNS4_8identityES12_NS13_IS15_S17_NST_INS5_IJSG_S18_EEENS5_IJSB_SG_EEEEEEENS4_9Copy_AtomIJNS4_39AutoVectorizingCopyWithAssumedAlignmentILi128EEESI_EEES1D_EENS_8epilogue10collective6detail29Sm90TmaWarpSpecializedAdapterINS1O_15DefaultEpilogueISI_SJ_SJ_NS1N_6thread17LinearCombinationISI_Li1EffLNS1S_9ScaleType4KindE0ELNS_15FloatRoundStyleE2ESI_EENS1_15EpilogueDefaultEEEEEvvEEEEvNT_6ParamsE)
        /*0008*/ 	.word	0x000000a8


	//----- nvinfo : EIATTR_FRAME_SIZE
	.align		4
.L_16:
        /*000c*/ 	.byte	0x04, 0x11
        /*000e*/ 	.short	(.L_18 - .L_17)
	.align		4
.L_17:
        /*0010*/ 	.word	index@(_ZN7cutlass13device_kernelINS_4gemm6kernel13GemmUniversalIN4cute5tupleIJiiiiEEENS1_10collective13CollectiveMmaINS1_39MainloopSm90TmaGmmaRmemAWarpSpecializedILi4ENS5_IJNS4_1CILi1EEESB_SB_EEENS1_35KernelTmaWarpSpecializedCooperativeEEENS5_IJNSA_ILi256EEENSA_ILi128EEESG_EEENS_12float_e4m3_tENS5_IJlSB_lEEESI_NS5_IJSB_llEEENS4_8TiledMMAINS4_8MMA_AtomIJNS4_4SM904GMMA31MMA_64x128x32_F32E4M3E4M3_RS_TNILNSO_7ScaleInE1ELSQ_1EEEEEENS4_6LayoutINS5_IJNSA_ILi2EEESB_SB_EEENS5_IJSB_NSA_ILi0EEESW_EEEEENS5_IJNS4_10UnderscoreESZ_SZ_EEEEENS4_13SM90_TMA_LOADENS4_14ComposedLayoutINS4_7SwizzleILi3ELi4ELi3EEENS4_18smem_ptr_flag_bitsILi8EEENST_INS5_IJNSA_ILi8EEESG_EEENS5_IJSG_SB_EEEEEEEvNS4_8identityES12_NS13_IS15_S17_NST_INS5_IJSG_S18_EEENS5_IJSB_SG_EEEEEEENS4_9Copy_AtomIJNS4_39AutoVectorizingCopyWithAssumedAlignmentILi128EEESI_EEES1D_EENS_8epilogue10collective6detail29Sm90TmaWarpSpecializedAdapterINS1O_15DefaultEpilogueISI_SJ_SJ_NS1N_6thread17LinearCombinationISI_Li1EffLNS1S_9ScaleType4KindE0ELNS_15FloatRoundStyleE2ESI_EENS1_15EpilogueDefaultEEEEEvvEEEEvNT_6ParamsE)
        /*0014*/ 	.word	0x00000000


	//----- nvinfo : EIATTR_MIN_STACK_SIZE
	.align		4
.L_18:
        /*0018*/ 	.byte	0x04, 0x12
        /*001a*/ 	.short	(.L_20 - .L_19)
	.align		4
.L_19:
        /*001c*/ 	.word	index@(_ZN7cutlass13device_kernelINS_4gemm6kernel13GemmUniversalIN4cute5tupleIJiiiiEEENS1_10collective13CollectiveMmaINS1_39MainloopSm90TmaGmmaRmemAWarpSpecializedILi4ENS5_IJNS4_1CILi1EEESB_SB_EEENS1_35KernelTmaWarpSpecializedCooperativeEEENS5_IJNSA_ILi256EEENSA_ILi128EEESG_EEENS_12float_e4m3_tENS5_IJlSB_lEEESI_NS5_IJSB_llEEENS4_8TiledMMAINS4_8MMA_AtomIJNS4_4SM904GMMA31MMA_64x128x32_F32E4M3E4M3_RS_TNILNSO_7ScaleInE1ELSQ_1EEEEEENS4_6LayoutINS5_IJNSA_ILi2EEESB_SB_EEENS5_IJSB_NSA_ILi0EEESW_EEEEENS5_IJNS4_10UnderscoreESZ_SZ_EEEEENS4_13SM90_TMA_LOADENS4_14ComposedLayoutINS4_7SwizzleILi3ELi4ELi3EEENS4_18smem_ptr_flag_bitsILi8EEENST_INS5_IJNSA_ILi8EEESG_EEENS5_IJSG_SB_EEEEEEEvNS4_8identityES12_NS13_IS15_S17_NST_INS5_IJSG_S18_EEENS5_IJSB_SG_EEEEEEENS4_9Copy_AtomIJNS4_39AutoVectorizingCopyWithAssumedAlignmentILi128EEESI_EEES1D_EENS_8epilogue10collective6detail29Sm90TmaWarpSpecializedAdapterINS1O_15DefaultEpilogueISI_SJ_SJ_NS1N_6thread17LinearCombinationISI_Li1EffLNS1S_9ScaleType4KindE0ELNS_15FloatRoundStyleE2ESI_EENS1_15EpilogueDefaultEEEEEvvEEEEvNT_6ParamsE)
        /*0020*/ 	.word	0x00000000
.L_20:


//--------------------- .nv.compat                --------------------------
	.section	.nv.compat,"",@"SHT_CUDA_COMPAT_INFO"
	.align	4
        /*0000*/ 	.byte	0x02, 0x09, 0x01, 0x00, 0x02, 0x02, 0x04, 0x00, 0x02, 0x05, 0x05, 0x00, 0x03, 0x07, 0x01, 0x01
        /*0010*/ 	.byte	0x02, 0x03, 0x01, 0x00, 0x02, 0x06, 0x01, 0x00, 0x04, 0x0b, 0x08, 0x00, 0x00, 0x00, 0x00, 0x00
        /*0020*/ 	.byte	0x00, 0x00, 0x00, 0x00


//--------------------- .nv.info._ZN7cutlass13device_kernelINS_4gemm6kernel13GemmUniversalIN4cute5tupleIJiiiiEEENS1_10collective13CollectiveMmaINS1_39MainloopSm90TmaGmmaRmemAWarpSpecializedILi4ENS5_IJNS4_1CILi1EEESB_SB_EEENS1_35KernelTmaWarpSpecializedCooperativeEEENS5_IJNSA_ILi256EEENSA_ILi128EEESG_EEENS_12float_e4m3_tENS5_IJlSB_lEEESI_NS5_IJSB_llEEENS4_8TiledMMAINS4_8MMA_AtomIJNS4_4SM904GMMA31MMA_64x128x32_F32E4M3E4M3_RS_TNILNSO_7ScaleInE1ELSQ_1EEEEEENS4_6LayoutINS5_IJNSA_ILi2EEESB_SB_EEENS5_IJSB_NSA_ILi0EEESW_EEEEENS5_IJNS4_10UnderscoreESZ_SZ_EEEEENS4_13SM90_TMA_LOADENS4_14ComposedLayoutINS4_7SwizzleILi3ELi4ELi3EEENS4_18smem_ptr_flag_bitsILi8EEENST_INS5_IJNSA_ILi8EEESG_EEENS5_IJSG_SB_EEEEEEEvNS4_8identityES12_NS13_IS15_S17_NST_INS5_IJSG_S18_EEENS5_IJSB_SG_EEEEEEENS4_9Copy_AtomIJNS4_39AutoVectorizingCopyWithAssumedAlignmentILi128EEESI_EEES1D_EENS_8epilogue10collective6detail29Sm90TmaWarpSpecializedAdapterINS1O_15DefaultEpilogueISI_SJ_SJ_NS1N_6thread17LinearCombinationISI_Li1EffLNS1S_9ScaleType4KindE0ELNS_15FloatRoundStyleE2ESI_EENS1_15EpilogueDefaultEEEEEvvEEEEvNT_6ParamsE --------------------------
	.section	.nv.info._ZN7cutlass13device_kernelINS_4gemm6kernel13GemmUniversalIN4cute5tupleIJiiiiEEENS1_10collective13CollectiveMmaINS1_39MainloopSm90TmaGmmaRmemAWarpSpecializedILi4ENS5_IJNS4_1CILi1EEESB_SB_EEENS1_35KernelTmaWarpSpecializedCooperativeEEENS5_IJNSA_ILi256EEENSA_ILi128EEESG_EEENS_12float_e4m3_tENS5_IJlSB_lEEESI_NS5_IJSB_llEEENS4_8TiledMMAINS4_8MMA_AtomIJNS4_4SM904GMMA31MMA_64x128x32_F32E4M3E4M3_RS_TNILNSO_7ScaleInE1ELSQ_1EEEEEENS4_6LayoutINS5_IJNSA_ILi2EEESB_SB_EEENS5_IJSB_NSA_ILi0EEESW_EEEEENS5_IJNS4_10UnderscoreESZ_SZ_EEEEENS4_13SM90_TMA_LOADENS4_14ComposedLayoutINS4_7SwizzleILi3ELi4ELi3EEENS4_18smem_ptr_flag_bitsILi8EEENST_INS5_IJNSA_ILi8EEESG_EEENS5_IJSG_SB_EEEEEEEvNS4_8identityES12_NS13_IS15_S17_NST_INS5_IJSG_S18_EEENS5_IJSB_SG_EEEEEEENS4_9Copy_AtomIJNS4_39AutoVectorizingCopyWithAssumedAlignmentILi128EEESI_EEES1D_EENS_8epilogue10collective6detail29Sm90TmaWarpSpecializedAdapterINS1O_15DefaultEpilogueISI_SJ_SJ_NS1N_6thread17LinearCombinationISI_Li1EffLNS1S_9ScaleType4KindE0ELNS_15FloatRoundStyleE2ESI_EENS1_15EpilogueDefaultEEEEEvvEEEEvNT_6ParamsE,"",@"SHT_CUDA_INFO"
	.sectionflags	@""
	.align	4


	//----- nvinfo : EIATTR_CUDA_API_VERSION
	.align		4
        /*0000*/ 	.byte	0x04, 0x37
        /*0002*/ 	.short	(.L_22 - .L_21)
.L_21:
        /*0004*/ 	.word	0x00000082


	//----- nvinfo : EIATTR_KPARAM_INFO
	.align		4
.L_22:
        /*0008*/ 	.byte	0x04, 0x17
        /*000a*/ 	.short	(.L_24 - .L_23)
.L_23:
        /*000c*/ 	.word	0x00000000
        /*0010*/ 	.short	0x0000
        /*0012*/ 	.short	0x0070
        /*0014*/ 	.byte	0x00, 0xf0, 0x01, 0x10


	//----- nvinfo : EIATTR_SPARSE_MMA_MASK
	.align		4
.L_24:
        /*0018*/ 	.byte	0x03, 0x50
        /*001a*/ 	.short	0x0000


	//----- nvinfo : EIATTR_MAXREG_COUNT
	.align		4
        /*001c*/ 	.byte	0x03, 0x1b
        /*001e*/ 	.short	0x00a8


	//----- nvinfo : EIATTR_NUM_BARRIERS
	.align		4
        /*0020*/ 	.byte	0x02, 0x4c
        /*0022*/ 	.byte	0x01
	.zero		1


	//----- nvinfo : EIATTR_EXTERNS
	.align		4
        /*0024*/ 	.byte	0x04, 0x0f
        /*0026*/ 	.short	(.L_26 - .L_25)


	//   ....[0]....
	.align		4
.L_25:
        /*0028*/ 	.word	index@(__assertfail)


	//----- nvinfo : EIATTR_MERCURY_ISA_VERSION
	.align		4
.L_26:
        /*002c*/ 	.byte	0x03, 0x5f
        /*002e*/ 	.short	0x0101


	//----- nvinfo : EIATTR_INT_WARP_WIDE_INSTR_OFFSETS
	.align		4
        /*0030*/ 	.byte	0x04, 0x31
        /*0032*/ 	.short	(.L_28 - .L_27)


	//   ....[0]....
.L_27:
        /*0034*/ 	.word	0x00000460


	//   ....[1]....
        /*0038*/ 	.word	0x00000470


	//   ....[2]....
        /*003c*/ 	.word	0x00000550


	//----- nvinfo : EIATTR_COOP_GROUP_MASK_REGIDS
	.align		4
.L_28:
        /*0040*/ 	.byte	0x04, 0x29
        /*0042*/ 	.short	(.L_30 - .L_29)


	//   ....[0]....
.L_29:
        /*0044*/ 	.word	0xffffffff


	//   ....[1]....
        /*0048*/ 	.word	0xffffffff


	//   ....[2]....
        /*004c*/ 	.word	0xffffffff


	//   ....[3]....
        /*0050*/ 	.word	0xffffffff


	//   ....[4]....
        /*0054*/ 	.word	0x0500000f


	//----- nvinfo : EIATTR_COOP_GROUP_INSTR_OFFSETS
	.align		4
.L_30:
        /*0058*/ 	.byte	0x04, 0x28
        /*005a*/ 	.short	(.L_32 - .L_31)


	//   ....[0]....
.L_31:
        /*005c*/ 	.word	0x00000060


	//   ....[1]....
        /*0060*/ 	.word	0x00000070


	//   ....[2]....
        /*0064*/ 	.word	0x00000190


	//   ....[3]....
        /*0068*/ 	.word	0x000003a0


	//   ....[4]....
        /*006c*/ 	.word	0x0000fe50


	//----- nvinfo : EIATTR_REG_RECONFIG
	.align		4
.L_32:
        /*0070*/ 	.byte	0x01, 0x54
	.zero		2


	//----- nvinfo : EIATTR_SYSCALL_OFFSETS
	.align		4
        /*0074*/ 	.byte	0x04, 0x46
        /*0076*/ 	.short	(.L_34 - .L_33)


	//   ....[0]....
.L_33:
        /*0078*/ 	.word	0x000010b0


	//   ....[1]....
        /*007c*/ 	.word	0x00001210


	//   ....[2]....
        /*0080*/ 	.word	0x00001300


	//   ....[3]....
        /*0084*/ 	.word	0x0000ee80


	//   ....[4]....
        /*0088*/ 	.word	0x0000efb0


	//----- nvinfo : EIATTR_MBARRIER_INSTR_OFFSETS
	.align		4
.L_34:
        /*008c*/ 	.byte	0x04, 0x39
        /*008e*/ 	.short	(.L_36 - .L_35)


	//   ....[0]....
.L_35:
        /*0090*/ 	.word	0x00000310
        /*0094*/ 	.word	0x000000ff
        /*0098*/ 	.word	0x00000000
        /*009c*/ 	.short	0x0100
        /*009e*/ 	.byte	0x09
	.zero		1


	//   ....[1]....
        /*00a0*/ 	.word	0x00000320
        /*00a4*/ 	.word	0x000000ff
        /*00a8*/ 	.word	0x00000020
        /*00ac*/ 	.short	0x0100
        /*00ae*/ 	.byte	0x09
	.zero		1


	//   ....[2]....
        /*00b0*/ 	.word	0x00000330
        /*00b4*/ 	.word	0x000000ff
        /*00b8*/ 	.word	0x00000008
        /*00bc*/ 	.short	0x0100
        /*00be*/ 	.byte	0x09
	.zero		1


	//   ....[3]....
        /*00c0*/ 	.word	0x00000340
        /*00c4*/ 	.word	0x000000ff
        /*00c8*/ 	.word	0x00000028
        /*00cc*/ 	.short	0x0100
        /*00ce*/ 	.byte	0x09
	.zero		1


	//   ....[4]....
        /*00d0*/ 	.word	0x00000350
        /*00d4*/ 	.word	0x000000ff
        /*00d8*/ 	.word	0x00000010
        /*00dc*/ 	.short	0x0100
        /*00de*/ 	.byte	0x09
	.zero		1


	//   ....[5]....
        /*00e0*/ 	.word	0x00000360
        /*00e4*/ 	.word	0x000000ff
        /*00e8*/ 	.word	0x00000030
        /*00ec*/ 	.short	0x0100
        /*00ee*/ 	.byte	0x09
	.zero		1


	//   ....[6]....
        /*00f0*/ 	.word	0x00000370
        /*00f4*/ 	.word	0x000000ff
        /*00f8*/ 	.word	0x00000018
        /*00fc*/ 	.short	0x0100
        /*00fe*/ 	.byte	0x09
	.zero		1


	//   ....[7]....
        /*0100*/ 	.word	0x00000380
        /*0104*/ 	.word	0x000000ff
        /*0108*/ 	.word	0x00000038
        /*010c*/ 	.short	0x0100
        /*010e*/ 	.byte	0x09
	.zero		1


	//   ....[8]....
        /*0110*/ 	.word	0x00000580
        /*0114*/ 	.word	0x000000ff
        /*0118*/ 	.word	0x00000050
        /*011c*/ 	.short	0x0100
        /*011e*/ 	.byte	0x06
	.zero		1


	//   ....[9]....
        /*0120*/ 	.word	0x000005b0
        /*0124*/ 	.word	0x000000ff
        /*0128*/ 	.word	0x00000058
        /*012c*/ 	.short	0x0100
        /*012e*/ 	.byte	0x06
	.zero		1


	//   ....[10]....
        /*0130*/ 	.word	0x00001420
        /*0134*/ 	.word	0x00000004
        /*0138*/ 	.word	0x00000000
        /*013c*/ 	.short	0x010a
        /*013e*/ 	.byte	0x3f
	.zero		1


	//   ....[11]....
        /*0140*/ 	.word	0x00001460
        /*0144*/ 	.word	0x00000004
        /*0148*/ 	.word	0x00000000
        /*014c*/ 	.short	0x010a
        /*014e*/ 	.byte	0x3f
	.zero		1


	//   ....[12]....
        /*0150*/ 	.word	0x00001660
        /*0154*/ 	.word	0x00000007
        /*0158*/ 	.word	0x00000000
        /*015c*/ 	.short	0x010a
        /*015e*/ 	.byte	0x3f
	.zero		1


	//   ....[13]....
        /*0160*/ 	.word	0x000027e0
        /*0164*/ 	.word	0x00000007
        /*0168*/ 	.word	0x00000000
        /*016c*/ 	.short	0x010a
        /*016e*/ 	.byte	0x3f
	.zero		1


	//   ....[14]....
        /*0170*/ 	.word	0x00002d80
        /*0174*/ 	.word	0x00000008
        /*0178*/ 	.word	0x00000000
        /*017c*/ 	.short	0x010a
        /*017e*/ 	.byte	0x3f
	.zero		1


	//   ....[15]....
        /*0180*/ 	.word	0x00003620
        /*0184*/ 	.word	0x0000000d
        /*0188*/ 	.word	0x00000000
        /*018c*/ 	.short	0x0101
        /*018e*/ 	.byte	0x3f
	.zero		1


	//   ....[16]....
        /*0190*/ 	.word	0x00003b00
        /*0194*/ 	.word	0x00000008
        /*0198*/ 	.word	0x00000000
        /*019c*/ 	.short	0x010a
        /*019e*/ 	.byte	0x3f
	.zero		1


	//   ....[17]....
        /*01a0*/ 	.word	0x00004910
        /*01a4*/ 	.word	0x00000004
        /*01a8*/ 	.word	0x00000000
        /*01ac*/ 	.short	0x0101
        /*01ae*/ 	.byte	0x3f
	.zero		1


	//   ....[18]....
        /*01b0*/ 	.word	0x00004ee0
        /*01b4*/ 	.word	0x00000000
        /*01b8*/ 	.word	0x00000000
        /*01bc*/ 	.short	0x0101
        /*01be*/ 	.byte	0x3f
	.zero		1


	//   ....[19]....
        /*01c0*/ 	.word	0x0000f090
        /*01c4*/ 	.word	0x00000006
        /*01c8*/ 	.word	0x00000020
        /*01cc*/ 	.short	0x010a
        /*01ce*/ 	.byte	0x3f
	.zero		1


	//   ....[20]....
        /*01d0*/ 	.word	0x0000f510
        /*01d4*/ 	.word	0x00000003
        /*01d8*/ 	.word	0x00000058
        /*01dc*/ 	.short	0x0101
        /*01de*/ 	.byte	0x3f
	.zero		1


	//   ....[21]....
        /*01e0*/ 	.word	0x0000fc10
        /*01e4*/ 	.word	0x00000005
        /*01e8*/ 	.word	0x00000000
        /*01ec*/ 	.short	0x010a
        /*01ee*/ 	.byte	0x3f
	.zero		1


	//   ....[22]....
        /*01f0*/ 	.word	0x0000fc90
        /*01f4*/ 	.word	0x00000007
        /*01f8*/ 	.word	0x00000000
        /*01fc*/ 	.short	0x010a
        /*01fe*/ 	.byte	0x3f
	.zero		1


	//   ....[23]....
        /*0200*/ 	.word	0x0000fd20
        /*0204*/ 	.word	0x00000006
        /*0208*/ 	.word	0x00000000
        /*020c*/ 	.short	0x010a
        /*020e*/ 	.byte	0x3f
	.zero		1


	//   ....[24]....
        /*0210*/ 	.word	0x0000fdb0
        /*0214*/ 	.word	0x00000003
        /*0218*/ 	.word	0x00000000
        /*021c*/ 	.short	0x010a
        /*021e*/ 	.byte	0x3f
	.zero		1


	//   ....[25]....
        /*0220*/ 	.word	0x0000fe80
        /*0224*/ 	.word	0x00000004
        /*0228*/ 	.word	0x00000000
        /*022c*/ 	.short	0x010a
        /*022e*/ 	.byte	0x3f
	.zero		1


	//   ....[26]....
        /*0230*/ 	.word	0x0000fed0
        /*0234*/ 	.word	0x00000007
        /*0238*/ 	.word	0x00000000
        /*023c*/ 	.short	0x010a
        /*023e*/ 	.byte	0x3f
	.zero		1


	//   ....[27]....
        /*0240*/ 	.word	0x0000ff20
        /*0244*/ 	.word	0x00000008
        /*0248*/ 	.word	0x00000000
        /*024c*/ 	.short	0x010a
        /*024e*/ 	.byte	0x3f
	.zero		1


	//   ....[28]....
        /*0250*/ 	.word	0x0000fff0
        /*0254*/ 	.word	0x00000006
        /*0258*/ 	.word	0x00000020
        /*025c*/ 	.short	0x010a
        /*025e*/ 	.byte	0x3f
	.zero		1


	//   ....[29]....
        /*0260*/ 	.word	0x000100c0
        /*0264*/ 	.word	0x00000005
        /*0268*/ 	.word	0x00000000
        /*026c*/ 	.short	0x010a
        /*026e*/ 	.byte	0x3f
	.zero		1


	//   ....[30]....
        /*0270*/ 	.word	0x00010110
        /*0274*/ 	.word	0x00000007
        /*0278*/ 	.word	0x00000000
        /*027c*/ 	.short	0x010a
        /*027e*/ 	.byte	0x3f
	.zero		1


	//   ....[31]....
        /*0280*/ 	.word	0x00010160
        /*0284*/ 	.word	0x00000006
        /*0288*/ 	.word	0x00000000
        /*028c*/ 	.short	0x010a
        /*028e*/ 	.byte	0x3f
	.zero		1


	//----- nvinfo : EIATTR_NUM_MBARRIERS
	.align		4
.L_36:
        /*0290*/ 	.byte	0x03, 0x38
        /*0292*/ 	.short	0x000a


	//----- nvinfo : EIATTR_EXIT_INSTR_OFFSETS
	.align		4
        /*0294*/ 	.byte	0x04, 0x1c
        /*0296*/ 	.short	(.L_38 - .L_37)


	//   ....[0]....
.L_37:
        /*0298*/ 	.word	0x00000610


	//   ....[1]....
        /*029c*/ 	.word	0x00000ee0


	//   ....[2]....
        /*02a0*/ 	.word	0x0000e470


	//   ....[3]....
        /*02a4*/ 	.word	0x0000ea90


	//   ....[4]....
        /*02a8*/ 	.word	0x0000fe00


	//----- nvinfo : EIATTR_MAX_THREADS
	.align		4
.L_38:
        /*02ac*/ 	.byte	0x04, 0x05
        /*02ae*/ 	.short	(.L_40 - .L_39)
.L_39:
        /*02b0*/ 	.word	0x00000180
        /*02b4*/ 	.word	0x00000001
        /*02b8*/ 	.word	0x00000001


	//----- nvinfo : EIATTR_CRS_STACK_SIZE
	.align		4
.L_40:
        /*02bc*/ 	.byte	0x04, 0x1e
        /*02be*/ 	.short	(.L_42 - .L_41)
.L_41:
        /*02c0*/ 	.word	0x00000000


	//----- nvinfo : EIATTR_CBANK_PARAM_SIZE
	.align		4
.L_42:
        /*02c4*/ 	.byte	0x03, 0x19
        /*02c6*/ 	.short	0x0470


	//----- nvinfo : EIATTR_PARAM_CBANK
	.align		4
        /*02c8*/ 	.byte	0x04, 0x0a
        /*02ca*/ 	.short	(.L_44 - .L_43)
	.align		4
.L_43:
        /*02cc*/ 	.word	index@(.nv.constant0._ZN7cutlass13device_kernelINS_4gemm6kernel13GemmUniversalIN4cute5tupleIJiiiiEEENS1_10collective13CollectiveMmaINS1_39MainloopSm90TmaGmmaRmemAWarpSpecializedILi4ENS5_IJNS4_1CILi1EEESB_SB_EEENS1_35KernelTmaWarpSpecializedCooperativeEEENS5_IJNSA_ILi256EEENSA_ILi128EEESG_EEENS_12float_e4m3_tENS5_IJlSB_lEEESI_NS5_IJSB_llEEENS4_8TiledMMAINS4_8MMA_AtomIJNS4_4SM904GMMA31MMA_64x128x32_F32E4M3E4M3_RS_TNILNSO_7ScaleInE1ELSQ_1EEEEEENS4_6LayoutINS5_IJNSA_ILi2EEESB_SB_EEENS5_IJSB_NSA_ILi0EEESW_EEEEENS5_IJNS4_10UnderscoreESZ_SZ_EEEEENS4_13SM90_TMA_LOADENS4_14ComposedLayoutINS4_7SwizzleILi3ELi4ELi3EEENS4_18smem_ptr_flag_bitsILi8EEENST_INS5_IJNSA_ILi8EEESG_EEENS5_IJSG_SB_EEEEEEEvNS4_8identityES12_NS13_IS15_S17_NST_INS5_IJSG_S18_EEENS5_IJSB_SG_EEEEEEENS4_9Copy_AtomIJNS4_39AutoVectorizingCopyWithAssumedAlignmentILi128EEESI_EEES1D_EENS_8epilogue10collective6detail29Sm90TmaWarpSpecializedAdapterINS1O_15DefaultEpilogueISI_SJ_SJ_NS1N_6thread17LinearCombinationISI_Li1EffLNS1S_9ScaleType4KindE0ELNS_15FloatRoundStyleE2ESI_EENS1_15EpilogueDefaultEEEEEvvEEEEvNT_6ParamsE)
        /*02d0*/ 	.short	0x0210
        /*02d2*/ 	.short	0x0470


	//----- nvinfo : EIATTR_SW_WAR
	.align		4
.L_44:
        /*02d4*/ 	.byte	0x04, 0x36
        /*02d6*/ 	.short	(.L_46 - .L_45)
.L_45:
        /*02d8*/ 	.word	0x00000008
.L_46:


//--------------------- .nv.callgraph             --------------------------
	.section	.nv.callgraph,"",@"SHT_CUDA_CALLGRAPH"
	.align	4
	.sectionentsize	8
	.align		4
        /*0000*/ 	.word	0x00000000
	.align		4
        /*0004*/ 	.word	0xffffffff
	.align		4
        /*0008*/ 	.word	index@(_ZN7cutlass13device_kernelINS_4gemm6kernel13GemmUniversalIN4cute5tupleIJiiiiEEENS1_10collective13CollectiveMmaINS1_39MainloopSm90TmaGmmaRmemAWarpSpecializedILi4ENS5_IJNS4_1CILi1EEESB_SB_EEENS1_35KernelTmaWarpSpecializedCooperativeEEENS5_IJNSA_ILi256EEENSA_ILi128EEESG_EEENS_12float_e4m3_tENS5_IJlSB_lEEESI_NS5_IJSB_llEEENS4_8TiledMMAINS4_8MMA_AtomIJNS4_4SM904GMMA31MMA_64x128x32_F32E4M3E4M3_RS_TNILNSO_7ScaleInE1ELSQ_1EEEEEENS4_6LayoutINS5_IJNSA_ILi2EEESB_SB_EEENS5_IJSB_NSA_ILi0EEESW_EEEEENS5_IJNS4_10UnderscoreESZ_SZ_EEEEENS4_13SM90_TMA_LOADENS4_14ComposedLayoutINS4_7SwizzleILi3ELi4ELi3EEENS4_18smem_ptr_flag_bitsILi8EEENST_INS5_IJNSA_ILi8EEESG_EEENS5_IJSG_SB_EEEEEEEvNS4_8identityES12_NS13_IS15_S17_NST_INS5_IJSG_S18_EEENS5_IJSB_SG_EEEEEEENS4_9Copy_AtomIJNS4_39AutoVectorizingCopyWithAssumedAlignmentILi128EEESI_EEES1D_EENS_8epilogue10collective6detail29Sm90TmaWarpSpecializedAdapterINS1O_15DefaultEpilogueISI_SJ_SJ_NS1N_6thread17LinearCombinationISI_Li1EffLNS1S_9ScaleType4KindE0ELNS_15FloatRoundStyleE2ESI_EENS1_15EpilogueDefaultEEEEEvvEEEEvNT_6ParamsE)
	.align		4
        /*000c*/ 	.word	index@(__assertfail)
	.align		4
        /*0010*/ 	.word	0x00000000
	.align		4
        /*0014*/ 	.word	0xfffffffe
	.align		4
        /*0018*/ 	.word	0x00000000
	.align		4
        /*001c*/ 	.word	0xfffffffd
	.align		4
        /*0020*/ 	.word	0x00000000
	.align		4
        /*0024*/ 	.word	0xfffffffc


//--------------------- .nv.constant4             --------------------------
	.section	.nv.constant4,"a",@progbits
	.align	8
	.align		8
.nv.constant4:
        /*0000*/ 	.dword	__assertfail
	.align		8
        /*0008*/ 	.dword	__unnamed_1
	.align		8
        /*0010*/ 	.dword	__unnamed_2
	.align		8
        /*0018*/ 	.dword	_ZN40_INTERNAL_91af74e8_4_k_cu_624103e6_192224cuda3std3__45__cpo5beginE
	.align		8
        /*0020*/ 	.dword	_ZN40_INTERNAL_91af74e8_4_k_cu_624103e6_192224cuda3std3__45__cpo3endE
	.align		8
        /*0028*/ 	.dword	_ZN40_INTERNAL_91af74e8_4_k_cu_624103e6_192224cuda3std3__45__cpo6cbeginE
	.align		8
        /*0030*/ 	.dword	_ZN40_INTERNAL_91af74e8_4_k_cu_624103e6_192224cuda3std3__45__cpo4cendE
	.align		8
        /*0038*/ 	.dword	_ZN40_INTERNAL_91af74e8_4_k_cu_624103e6_192224cuda3std3__442_GLOBAL__N__91af74e8_4_k_cu_624103e6_192226ignoreE
	.align		8
        /*0040*/ 	.dword	_ZN40_INTERNAL_91af74e8_4_k_cu_624103e6_192224cuda3std3__419piecewise_constructE
	.align		8
        /*0048*/ 	.dword	_ZN40_INTERNAL_91af74e8_4_k_cu_624103e6_192224cuda3std3__48in_placeE
	.align		8
        /*0050*/ 	.dword	_ZN40_INTERNAL_91af74e8_4_k_cu_624103e6_192224cuda3std6ranges3__45__cpo4swapE
	.align		8
        /*0058*/ 	.dword	_ZN40_INTERNAL_91af74e8_4_k_cu_624103e6_192224cuda3std6ranges3__45__cpo9iter_moveE
	.align		8
        /*0060*/ 	.dword	_ZN40_INTERNAL_91af74e8_4_k_cu_624103e6_192224cute7productE
	.align		8
        /*0068*/ 	.dword	_ZN40_INTERNAL_91af74e8_4_k_cu_624103e6_192224cute1_E
	.align		8
        /*0070*/ 	.dword	$str$24
	.align		8
        /*0078*/ 	.dword	$str$25


//--------------------- .text._ZN7cutlass13device_kernelINS_4gemm6kernel13GemmUniversalIN4cute5tupleIJiiiiEEENS1_10collective13CollectiveMmaINS1_39MainloopSm90TmaGmmaRmemAWarpSpecializedILi4ENS5_IJNS4_1CILi1EEESB_SB_EEENS1_35KernelTmaWarpSpecializedCooperativeEEENS5_IJNSA_ILi256EEENSA_ILi128EEESG_EEENS_12float_e4m3_tENS5_IJlSB_lEEESI_NS5_IJSB_llEEENS4_8TiledMMAINS4_8MMA_AtomIJNS4_4SM904GMMA31MMA_64x128x32_F32E4M3E4M3_RS_TNILNSO_7ScaleInE1ELSQ_1EEEEEENS4_6LayoutINS5_IJNSA_ILi2EEESB_SB_EEENS5_IJSB_NSA_ILi0EEESW_EEEEENS5_IJNS4_10UnderscoreESZ_SZ_EEEEENS4_13SM90_TMA_LOADENS4_14ComposedLayoutINS4_7SwizzleILi3ELi4ELi3EEENS4_18smem_ptr_flag_bitsILi8EEENST_INS5_IJNSA_ILi8EEESG_EEENS5_IJSG_SB_EEEEEEEvNS4_8identityES12_NS13_IS15_S17_NST_INS5_IJSG_S18_EEENS5_IJSB_SG_EEEEEEENS4_9Copy_AtomIJNS4_39AutoVectorizingCopyWithAssumedAlignmentILi128EEESI_EEES1D_EENS_8epilogue10collective6detail29Sm90TmaWarpSpecializedAdapterINS1O_15DefaultEpilogueISI_SJ_SJ_NS1N_6thread17LinearCombinationISI_Li1EffLNS1S_9ScaleType4KindE0ELNS_15FloatRoundStyleE2ESI_EENS1_15EpilogueDefaultEEEEEvvEEEEvNT_6ParamsE --------------------------
	.section	.text._ZN7cutlass13device_kernelINS_4gemm6kernel13GemmUniversalIN4cute5tupleIJiiiiEEENS1_10collective13CollectiveMmaINS1_39MainloopSm90TmaGmmaRmemAWarpSpecializedILi4ENS5_IJNS4_1CILi1EEESB_SB_EEENS1_35KernelTmaWarpSpecializedCooperativeEEENS5_IJNSA_ILi256EEENSA_ILi128EEESG_EEENS_12float_e4m3_tENS5_IJlSB_lEEESI_NS5_IJSB_llEEENS4_8TiledMMAINS4_8MMA_AtomIJNS4_4SM904GMMA31MMA_64x128x32_F32E4M3E4M3_RS_TNILNSO_7ScaleInE1ELSQ_1EEEEEENS4_6LayoutINS5_IJNSA_ILi2EEESB_SB_EEENS5_IJSB_NSA_ILi0EEESW_EEEEENS5_IJNS4_10UnderscoreESZ_SZ_EEEEENS4_13SM90_TMA_LOADENS4_14ComposedLayoutINS4_7SwizzleILi3ELi4ELi3EEENS4_18smem_ptr_flag_bitsILi8EEENST_INS5_IJNSA_ILi8EEESG_EEENS5_IJSG_SB_EEEEEEEvNS4_8identityES12_NS13_IS15_S17_NST_INS5_IJSG_S18_EEENS5_IJSB_SG_EEEEEEENS4_9Copy_AtomIJNS4_39AutoVectorizingCopyWithAssumedAlignmentILi128EEESI_EEES1D_EENS_8epilogue10collective6detail29Sm90TmaWarpSpecializedAdapterINS1O_15DefaultEpilogueISI_SJ_SJ_NS1N_6thread17LinearCombinationISI_Li1EffLNS1S_9ScaleType4KindE0ELNS_15FloatRoundStyleE2ESI_EENS1_15EpilogueDefaultEEEEEvvEEEEvNT_6ParamsE,"ax",@progbits
	.align	128
.text._ZN7cutlass13device_kernelINS_4gemm6kernel13GemmUniversalIN4cute5tupleIJiiiiEEENS1_10collective13CollectiveMmaINS1_39MainloopSm90TmaGmmaRmemAWarpSpecializedILi4ENS5_IJNS4_1CILi1EEESB_SB_EEENS1_35KernelTmaWarpSpecializedCooperativeEEENS5_IJNSA_ILi256EEENSA_ILi128EEESG_EEENS_12float_e4m3_tENS5_IJlSB_lEEESI_NS5_IJSB_llEEENS4_8TiledMMAINS4_8MMA_AtomIJNS4_4SM904GMMA31MMA_64x128x32_F32E4M3E4M3_RS_TNILNSO_7ScaleInE1ELSQ_1EEEEEENS4_6LayoutINS5_IJNSA_ILi2EEESB_SB_EEENS5_IJSB_NSA_ILi0EEESW_EEEEENS5_IJNS4_10UnderscoreESZ_SZ_EEEEENS4_13SM90_TMA_LOADENS4_14ComposedLayoutINS4_7SwizzleILi3ELi4ELi3EEENS4_18smem_ptr_flag_bitsILi8EEENST_INS5_IJNSA_ILi8EEESG_EEENS5_IJSG_SB_EEEEEEEvNS4_8identityES12_NS13_IS15_S17_NST_INS5_IJSG_S18_EEENS5_IJSB_SG_EEEEEEENS4_9Copy_AtomIJNS4_39AutoVectorizingCopyWithAssumedAlignmentILi128EEESI_EEES1D_EENS_8epilogue10collective6detail29Sm90TmaWarpSpecializedAdapterINS1O_15DefaultEpilogueISI_SJ_SJ_NS1N_6thread17LinearCombinationISI_Li1EffLNS1S_9ScaleType4KindE0ELNS_15FloatRoundStyleE2ESI_EENS1_15EpilogueDefaultEEEEEvvEEEEvNT_6ParamsE:
        .type           _ZN7cutlass13device_kernelINS_4gemm6kernel13GemmUniversalIN4cute5tupleIJiiiiEEENS1_10collective13CollectiveMmaINS1_39MainloopSm90TmaGmmaRmemAWarpSpecializedILi4ENS5_IJNS4_1CILi1EEESB_SB_EEENS1_35KernelTmaWarpSpecializedCooperativeEEENS5_IJNSA_ILi256EEENSA_ILi128EEESG_EEENS_12float_e4m3_tENS5_IJlSB_lEEESI_NS5_IJSB_llEEENS4_8TiledMMAINS4_8MMA_AtomIJNS4_4SM904GMMA31MMA_64x128x32_F32E4M3E4M3_RS_TNILNSO_7ScaleInE1ELSQ_1EEEEEENS4_6LayoutINS5_IJNSA_ILi2EEESB_SB_EEENS5_IJSB_NSA_ILi0EEESW_EEEEENS5_IJNS4_10UnderscoreESZ_SZ_EEEEENS4_13SM90_TMA_LOADENS4_14ComposedLayoutINS4_7SwizzleILi3ELi4ELi3EEENS4_18smem_ptr_flag_bitsILi8EEENST_INS5_IJNSA_ILi8EEESG_EEENS5_IJSG_SB_EEEEEEEvNS4_8identityES12_NS13_IS15_S17_NST_INS5_IJSG_S18_EEENS5_IJSB_SG_EEEEEEENS4_9Copy_AtomIJNS4_39AutoVectorizingCopyWithAssumedAlignmentILi128EEESI_EEES1D_EENS_8epilogue10collective6detail29Sm90TmaWarpSpecializedAdapterINS1O_15DefaultEpilogueISI_SJ_SJ_NS1N_6thread17LinearCombinationISI_Li1EffLNS1S_9ScaleType4KindE0ELNS_15FloatRoundStyleE2ESI_EENS1_15EpilogueDefaultEEEEEvvEEEEvNT_6ParamsE,@function
        .size           _ZN7cutlass13device_kernelINS_4gemm6kernel13GemmUniversalIN4cute5tupleIJiiiiEEENS1_10collective13CollectiveMmaINS1_39MainloopSm90TmaGmmaRmemAWarpSpecializedILi4ENS5_IJNS4_1CILi1EEESB_SB_EEENS1_35KernelTmaWarpSpecializedCooperativeEEENS5_IJNSA_ILi256EEENSA_ILi128EEESG_EEENS_12float_e4m3_tENS5_IJlSB_lEEESI_NS5_IJSB_llEEENS4_8TiledMMAINS4_8MMA_AtomIJNS4_4SM904GMMA31MMA_64x128x32_F32E4M3E4M3_RS_TNILNSO_7ScaleInE1ELSQ_1EEEEEENS4_6LayoutINS5_IJNSA_ILi2EEESB_SB_EEENS5_IJSB_NSA_ILi0EEESW_EEEEENS5_IJNS4_10UnderscoreESZ_SZ_EEEEENS4_13SM90_TMA_LOADENS4_14ComposedLayoutINS4_7SwizzleILi3ELi4ELi3EEENS4_18smem_ptr_flag_bitsILi8EEENST_INS5_IJNSA_ILi8EEESG_EEENS5_IJSG_SB_EEEEEEEvNS4_8identityES12_NS13_IS15_S17_NST_INS5_IJSG_S18_EEENS5_IJSB_SG_EEEEEEENS4_9Copy_AtomIJNS4_39AutoVectorizingCopyWithAssumedAlignmentILi128EEESI_EEES1D_EENS_8epilogue10collective6detail29Sm90TmaWarpSpecializedAdapterINS1O_15DefaultEpilogueISI_SJ_SJ_NS1N_6thread17LinearCombinationISI_Li1EffLNS1S_9ScaleType4KindE0ELNS_15FloatRoundStyleE2ESI_EENS1_15EpilogueDefaultEEEEEvvEEEEvNT_6ParamsE,(.L_x_341 - _ZN7cutlass13device_kernelINS_4gemm6kernel13GemmUniversalIN4cute5tupleIJiiiiEEENS1_10collective13CollectiveMmaINS1_39MainloopSm90TmaGmmaRmemAWarpSpecializedILi4ENS5_IJNS4_1CILi1EEESB_SB_EEENS1_35KernelTmaWarpSpecializedCooperativeEEENS5_IJNSA_ILi256EEENSA_ILi128EEESG_EEENS_12float_e4m3_tENS5_IJlSB_lEEESI_NS5_IJSB_llEEENS4_8TiledMMAINS4_8MMA_AtomIJNS4_4SM904GMMA31MMA_64x128x32_F32E4M3E4M3_RS_TNILNSO_7ScaleInE1ELSQ_1EEEEEENS4_6LayoutINS5_IJNSA_ILi2EEESB_SB_EEENS5_IJSB_NSA_ILi0EEESW_EEEEENS5_IJNS4_10UnderscoreESZ_SZ_EEEEENS4_13SM90_TMA_LOADENS4_14ComposedLayoutINS4_7SwizzleILi3ELi4ELi3EEENS4_18smem_ptr_flag_bitsILi8EEENST_INS5_IJNSA_ILi8EEESG_EEENS5_IJSG_SB_EEEEEEEvNS4_8identityES12_NS13_IS15_S17_NST_INS5_IJSG_S18_EEENS5_IJSB_SG_EEEEEEENS4_9Copy_AtomIJNS4_39AutoVectorizingCopyWithAssumedAlignmentILi128EEESI_EEES1D_EENS_8epilogue10collective6detail29Sm90TmaWarpSpecializedAdapterINS1O_15DefaultEpilogueISI_SJ_SJ_NS1N_6thread17LinearCombinationISI_Li1EffLNS1S_9ScaleType4KindE0ELNS_15FloatRoundStyleE2ESI_EENS1_15EpilogueDefaultEEEEEvvEEEEvNT_6ParamsE)
        .other          _ZN7cutlass13device_kernelINS_4gemm6kernel13GemmUniversalIN4cute5tupleIJiiiiEEENS1_10collective13CollectiveMmaINS1_39MainloopSm90TmaGmmaRmemAWarpSpecializedILi4ENS5_IJNS4_1CILi1EEESB_SB_EEENS1_35KernelTmaWarpSpecializedCooperativeEEENS5_IJNSA_ILi256EEENSA_ILi128EEESG_EEENS_12float_e4m3_tENS5_IJlSB_lEEESI_NS5_IJSB_llEEENS4_8TiledMMAINS4_8MMA_AtomIJNS4_4SM904GMMA31MMA_64x128x32_F32E4M3E4M3_RS_TNILNSO_7ScaleInE1ELSQ_1EEEEEENS4_6LayoutINS5_IJNSA_ILi2EEESB_SB_EEENS5_IJSB_NSA_ILi0EEESW_EEEEENS5_IJNS4_10UnderscoreESZ_SZ_EEEEENS4_13SM90_TMA_LOADENS4_14ComposedLayoutINS4_7SwizzleILi3ELi4ELi3EEENS4_18smem_ptr_flag_bitsILi8EEENST_INS5_IJNSA_ILi8EEESG_EEENS5_IJSG_SB_EEEEEEEvNS4_8identityES12_NS13_IS15_S17_NST_INS5_IJSG_S18_EEENS5_IJSB_SG_EEEEEEENS4_9Copy_AtomIJNS4_39AutoVectorizingCopyWithAssumedAlignmentILi128EEESI_EEES1D_EENS_8epilogue10collective6detail29Sm90TmaWarpSpecializedAdapterINS1O_15DefaultEpilogueISI_SJ_SJ_NS1N_6thread17LinearCombinationISI_Li1EffLNS1S_9ScaleType4KindE0ELNS_15FloatRoundStyleE2ESI_EENS1_15EpilogueDefaultEEEEEvvEEEEvNT_6ParamsE,@"STO_CUDA_ENTRY STV_DEFAULT"
_ZN7cutlass13device_kernelINS_4gemm6kernel13GemmUniversalIN4cute5tupleIJiiiiEEENS1_10collective13CollectiveMmaINS1_39MainloopSm90TmaGmmaRmemAWarpSpecializedILi4ENS5_IJNS4_1CILi1EEESB_SB_EEENS1_35KernelTmaWarpSpecializedCooperativeEEENS5_IJNSA_ILi256EEENSA_ILi128EEESG_EEENS_12float_e4m3_tENS5_IJlSB_lEEESI_NS5_IJSB_llEEENS4_8TiledMMAINS4_8MMA_AtomIJNS4_4SM904GMMA31MMA_64x128x32_F32E4M3E4M3_RS_TNILNSO_7ScaleInE1ELSQ_1EEEEEENS4_6LayoutINS5_IJNSA_ILi2EEESB_SB_EEENS5_IJSB_NSA_ILi0EEESW_EEEEENS5_IJNS4_10UnderscoreESZ_SZ_EEEEENS4_13SM90_TMA_LOADENS4_14ComposedLayoutINS4_7SwizzleILi3ELi4ELi3EEENS4_18smem_ptr_flag_bitsILi8EEENST_INS5_IJNSA_ILi8EEESG_EEENS5_IJSG_SB_EEEEEEEvNS4_8identityES12_NS13_IS15_S17_NST_INS5_IJSG_S18_EEENS5_IJSB_SG_EEEEEEENS4_9Copy_AtomIJNS4_39AutoVectorizingCopyWithAssumedAlignmentILi128EEESI_EEES1D_EENS_8epilogue10collective6detail29Sm90TmaWarpSpecializedAdapterINS1O_15DefaultEpilogueISI_SJ_SJ_NS1N_6thread17LinearCombinationISI_Li1EffLNS1S_9ScaleType4KindE0ELNS_15FloatRoundStyleE2ESI_EENS1_15EpilogueDefaultEEEEEvvEEEEvNT_6ParamsE:
[----:B------:R-:W0:Y:S01]  /*0000*/  LDC R1, c[0x0][0x28] ;  /* 0x00000a00ff017b82 */ /* 0x000e220000000800 */
[----:B------:R-:W1:Y:S01]  /*0010*/  S2R R18, SR_TID.X ;  /* 0x0000000000127919 */ /* 0x000e620000002100 */
[----:B------:R-:W-:Y:S01]  /*0020*/  ELECT P0, URZ, PT ;  /* 0x00000000003f782f */ /* 0x000fe20003800000 */
[----:B------:R-:W-:Y:S01]  /*0030*/  BSSY B0, `(.L_x_0) ;  /* 0x0000015000007945 */ /* 0x000fe20003800000 */
[--C-:B-1----:R-:W-:Y:S02]  /*0040*/  SHF.R.U32.HI R0, RZ, 0x5, R18.reuse ;  /* 0x00000005ff007819 */ /* 0x102fe40000011612 */
[----:B------:R-:W-:-:S03]  /*0050*/  SHF.R.U32.HI R2, RZ, 0x7, R18 ;  /* 0x00000007ff027819 */ /* 0x000fc60000011612 */
[----:B------:R-:W1:Y:S04]  /*0060*/  SHFL.IDX PT, R3, R0, RZ, 0x1f ;  /* 0x00001fff00037589 */ /* 0x000e6800000e0000 */
[----:B------:R-:W2:Y:S01]  /*0070*/  SHFL.IDX PT, R2, R2, RZ, 0x1f ;  /* 0x00001fff02027589 */ /* 0x000ea200000e0000 */
[----:B-1----:R-:W-:Y:S02]  /*0080*/  R2UR UR4, R3 ;  /* 0x00000000030472ca */ /* 0x002fe400000e0000 */
[----:B--2---:R-:W-:-:S11]  /*0090*/  R2UR UR6, R2 ;  /* 0x00000000020672ca */ /* 0x004fd600000e0000 */
[----:B------:R-:W-:Y:S02]  /*00a0*/  USHF.R.S32.HI UR5, URZ, 0x1f, UR4 ;  /* 0x0000001f3f057899 */ /* 0x000fe40008011404 */
[----:B------:R-:W-:Y:S02]  /*00b0*/  ISETP.NE.OR P0, PT, RZ, UR4, !P0 ;  /* 0x00000004ff007c0c */ /* 0x000fe4000c705670 */
[----:B------:R-:W-:-:S04]  /*00c0*/  ULEA.HI UR5, UR5, UR4, URZ, 0x2 ;  /* 0x0000000405057291 */ /* 0x000fc8000f8f103f */
[----:B------:R-:W-:-:S04]  /*00d0*/  ULOP3.LUT UR5, UR5, 0xfffffffc, URZ, 0xc0, !UPT ;  /* 0xfffffffc05057892 */ /* 0x000fc8000f8ec03f */
[----:B------:R-:W-:-:S03]  /*00e0*/  UIADD3 UR8, UR4, -UR5, URZ ;  /* 0x8000000504087290 */ /* 0x000fc6000fffe03f */
[----:B0-----:R-:W-:Y:S09]  /*00f0*/  @P0 BRA `(.L_x_1) ;  /* 0x0000000000200947 */ /* 0x001ff20003800000 */
[----:B------:R-:W-:Y:S02]  /*0100*/  ULDC.64 UR4, c[0x0][0x198] ;  /* 0x0000660000047ab9 */ /* 0x000fe40000000a00 */
[----:B------:R-:W-:Y:S02]  /*0110*/  UIADD3 UR10, UP0, UR4, 0xf0, URZ ;  /* 0x000000f0040a7890 */ /* 0x000fe4000ff1e03f */
[----:B------:R-:W-:Y:S02]  /*0120*/  UIADD3 UR4, UP1, UR4, 0x1f0, URZ ;  /* 0x000001f004047890 */ /* 0x000fe4000ff3e03f */
[----:B------:R-:W-:Y:S02]  /*0130*/  UIADD3.X UR11, URZ, UR5, URZ, UP0, !UPT ;  /* 0x000000053f0b7290 */ /* 0x000fe400087fe43f */
[----:B------:R-:W-:-:S07]  /*0140*/  UIADD3.X UR5, URZ, UR5, URZ, UP1, !UPT ;  /* 0x000000053f057290 */ /* 0x000fce0008ffe43f */
[----:B------:R0:W-:Y:S02]  /*0150*/  UTMACCTL.PF [UR10] ;  /* 0x000000000a0079b9 */ /* 0x0001e40008040000 */
[----:B------:R0:W-:Y:S02]  /*0160*/  UTMACCTL.PF [UR4] ;  /* 0x00000000040079b9 */ /* 0x0001e40008040000 */
[----:B0-----:R-:W-:Y:S01]  /*0170*/  NOP ;  /* 0x0000000000007918 */ /* 0x001fe20000000000 */
.L_x_1:
[----:B------:R-:W-:Y:S05]  /*0180*/  BSYNC B0 ;  /* 0x0000000000007941 */ /* 0x000fea0003800000 */
.L_x_0:
[----:B------:R-:W0:Y:S01]  /*0190*/  SHFL.IDX PT, R2, R0, RZ, 0x1f ;  /* 0x00001fff00027589 */ /* 0x000e2200000e0000 */
[----:B------:R-:W-:Y:S01]  /*01a0*/  UISETP.NE.AND UP0, UPT, UR8, 0x3, UPT ;  /* 0x000000030800788c */ /* 0x000fe2000bf05270 */
[----:B------:R-:W-:Y:S01]  /*01b0*/  ISETP.NE.AND P1, PT, RZ, UR6, PT ;  /* 0x00000006ff007c0c */ /* 0x000fe2000bf25270 */
[----:B------:R-:W-:Y:S02]  /*01c0*/  UIADD3 UR10, UR6, -0x1, URZ ;  /* 0xffffffff060a7890 */ /* 0x000fe4000fffe03f */
[----:B------:R-:W-:Y:S02]  /*01d0*/  UISETP.EQ.OR UP0, UPT, UR8, URZ, !UP0 ;  /* 0x0000003f0800728c */ /* 0x000fe4000c702670 */
[----:B------:R-:W-:Y:S02]  /*01e0*/  UISETP.GE.U32.AND UP1, UPT, UR10, 0x2, UPT ;  /* 0x000000020a00788c */ /* 0x000fe4000bf26070 */
[----:B------:R-:W-:-:S04]  /*01f0*/  UISETP.EQ.AND UP0, UPT, UR6, URZ, UP0 ;  /* 0x0000003f0600728c */ /* 0x000fc80008702270 */
[----:B------:R-:W-:-:S04]  /*0200*/  USEL UR42, URZ, 0x1, !UP0 ;  /* 0x000000013f2a7887 */ /* 0x000fc8000c000000 */
[----:B------:R-:W-:Y:S01]  /*0210*/  USEL UR42, UR42, 0x2, UP1 ;  /* 0x000000022a2a7887 */ /* 0x000fe20008800000 */
[----:B0-----:R-:W-:-:S13]  /*0220*/  ISETP.NE.AND P0, PT, R2, RZ, PT ;  /* 0x000000ff0200720c */ /* 0x001fda0003f05270 */
[----:B------:R-:W-:Y:S05]  /*0230*/  @P0 BRA `(.L_x_2) ;  /* 0x0000000000580947 */ /* 0x000fea0003800000 */
[----:B------:R-:W0:Y:S01]  /*0240*/  S2UR UR9, SR_CgaCtaId ;  /* 0x00000000000979c3 */ /* 0x000e220000008800 */
[----:B------:R-:W-:Y:S01]  /*0250*/  UMOV UR4, 0x400 ;  /* 0x0000040000047882 */ /* 0x000fe20000000000 */
[----:B------:R-:W-:Y:S01]  /*0260*/  UMOV UR5, 0x1 ;  /* 0x0000000100057882 */ /* 0x000fe20000000000 */
[----:B------:R-:W-:Y:S01]  /*0270*/  UMOV UR6, 0x100 ;  /* 0x0000010000067882 */ /* 0x000fe20000000000 */
[----:B------:R-:W-:Y:S01]  /*0280*/  ELECT P0, URZ, PT ;  /* 0x00000000003f782f */ /* 0x000fe20003800000 */
[----:B------:R-:W-:-:S04]  /*0290*/  UIADD3 UR6, -UR6, 0x100000, URZ ;  /* 0x0010000006067890 */ /* 0x000fc8000fffe13f */
[----:B------:R-:W-:Y:S02]  /*02a0*/  USHF.L.U32 UR7, UR6, 0xb, URZ ;  /* 0x0000000b06077899 */ /* 0x000fe4000800063f */
[----:B------:R-:W-:Y:S02]  /*02b0*/  USHF.L.U32 UR6, UR6, 0x1, URZ ;  /* 0x0000000106067899 */ /* 0x000fe4000800063f */
[----:B0-----:R-:W-:Y:S02]  /*02c0*/  ULEA UR9, UR9, UR4, 0x18 ;  /* 0x0000000409097291 */ /* 0x001fe4000f8ec03f */
[----:B------:R-:W-:-:S04]  /*02d0*/  UIADD3 UR4, -UR5, 0x100000, URZ ;  /* 0x0010000005047890 */ /* 0x000fc8000fffe13f */
[----:B------:R-:W-:Y:S02]  /*02e0*/  USHF.L.U32 UR5, UR4, 0xb, URZ ;  /* 0x0000000b04057899 */ /* 0x000fe4000800063f */
[----:B------:R-:W-:Y:S01]  /*02f0*/  USHF.L.U32 UR4, UR4, 0x1, URZ ;  /* 0x0000000104047899 */ /* 0x000fe2000800063f */
[----:B------:R-:W0:Y:S11]  /*0300*/  FENCE.VIEW.ASYNC.S ;  /* 0x00000000000073c6 */ /* 0x000e360000000000 */
[----:B0-----:R0:W1:Y:S01]  /*0310*/  SYNCS.EXCH.64 URZ, [UR9], UR4 ;  /* 0x00000004093f75b2 */ /* 0x0010620008000100 */
[----:B------:R0:W2:Y:S01]  /*0320*/  SYNCS.EXCH.64 URZ, [UR9+0x20], UR6 ;  /* 0x00002006093f75b2 */ /* 0x0000a20008000100 */
[----:B------:R0:W3:Y:S01]  /*0330*/  SYNCS.EXCH.64 URZ, [UR9+0x8], UR4 ;  /* 0x00000804093f75b2 */ /* 0x0000e20008000100 */
[----:B------:R0:W4:Y:S01]  /*0340*/  SYNCS.EXCH.64 URZ, [UR9+0x28], UR6 ;  /* 0x00002806093f75b2 */ /* 0x0001220008000100 */
[----:B------:R0:W0:Y:S01]  /*0350*/  SYNCS.EXCH.64 URZ, [UR9+0x10], UR4 ;  /* 0x00001004093f75b2 */ /* 0x0000220008000100 */
[----:B------:R0:W0:Y:S01]  /*0360*/  SYNCS.EXCH.64 URZ, [UR9+0x30], UR6 ;  /* 0x00003006093f75b2 */ /* 0x0000220008000100 */
[----:B------:R0:W0:Y:S01]  /*0370*/  SYNCS.EXCH.64 URZ, [UR9+0x18], UR4 ;  /* 0x00001804093f75b2 */ /* 0x0000220008000100 */
[----:B------:R0:W0:Y:S01]  /*0380*/  SYNCS.EXCH.64 URZ, [UR9+0x38], UR6 ;  /* 0x00003806093f75b2 */ /* 0x0000220008000100 */
[----:B------:R-:W-:Y:S01]  /*0390*/  NOP ;  /* 0x0000000000007918 */ /* 0x000fe20000000000 */
.L_x_2:
[----:B------:R-:W5:Y:S01]  /*03a0*/  SHFL.IDX PT, R0, R0, RZ, 0x1f ;  /* 0x00001fff00007589 */ /* 0x000f6200000e0000 */
[----:B------:R-:W1:Y:S01]  /*03b0*/  LDC R2, c[0x0][0x65c] ;  /* 0x00019700ff027b82 */ /* 0x000e620000000800 */
[----:B------:R-:W-:Y:S01]  /*03c0*/  ELECT P0, URZ, PT ;  /* 0x00000000003f782f */ /* 0x000fe20003800000 */
[----:B------:R-:W-:Y:S01]  /*03d0*/  NOP ;  /* 0x0000000000007918 */ /* 0x000fe20000000000 */
[----:B------:R-:W2:Y:S01]  /*03e0*/  S2R R4, SR_CTAID.X ;  /* 0x0000000000047919 */ /* 0x000ea20000002500 */
[----:B0-----:R-:W-:Y:S01]  /*03f0*/  UMOV UR4, 0x20 ;  /* 0x0000002000047882 */ /* 0x001fe20000000000 */
[----:B------:R-:W-:Y:S01]  /*0400*/  IMAD.MOV.U32 R5, RZ, RZ, RZ ;  /* 0x000000ffff057224 */ /* 0x000fe200078e00ff */
[----:B------:R-:W-:Y:S01]  /*0410*/  NOP ;  /* 0x0000000000007918 */ /* 0x000fe20000000000 */
[----:B-----5:R-:W-:Y:S02]  /*0420*/  ISETP.NE.OR P0, PT, R0, RZ, !P0 ;  /* 0x000000ff0000720c */ /* 0x020fe40004705670 */
[----:B-1----:R-:W-:Y:S01]  /*0430*/  ISETP.NE.AND P2, PT, R2, 0x1, PT ;  /* 0x000000010200780c */ /* 0x002fe20003f45270 */
[----:B------:R-:W0:Y:S03]  /*0440*/  S2R R0, SR_CTAID.Y ;  /* 0x0000000000007919 */ /* 0x000e260000002600 */
[----:B------:R-:W-:-:S07]  /*0450*/  P2R R3, PR, RZ, 0x4 ;  /* 0x00000004ff037803 */ /* 0x000fce0000000000 */
[----:B------:R-:W-:Y:S01]  /*0460*/  VOTEU.ALL UP0, P0 ;  /* 0x00000000003f7886 */ /* 0x000fe20000000000 */
[----:B------:R-:W-:Y:S01]  /*0470*/  VOTEU.ALL UP1, P0 ;  /* 0x00000000003f7886 */ /* 0x000fe20000020000 */
[----:B------:R-:W2:Y:S01]  /*0480*/  @P2 LDC R17, c[0x0][0x10] ;  /* 0x00000400ff112b82 */ /* 0x000ea20000000800 */
[----:B------:R-:W-:Y:S02]  /*0490*/  @P2 IMAD.MOV.U32 R7, RZ, RZ, RZ ;  /* 0x000000ffff072224 */ /* 0x000fe400078e00ff */
[----:B------:R-:W-:Y:S01]  /*04a0*/  @!UP0 UMOV UR6, 0x400 ;  /* 0x0000040000068882 */ /* 0x000fe20000000000 */
[----:B------:R-:W-:-:S04]  /*04b0*/  @!UP0 UIADD3 UR4, -UR4, 0x100000, URZ ;  /* 0x0010000004048890 */ /* 0x000fc8000fffe13f */
[----:B------:R-:W-:Y:S02]  /*04c0*/  @!UP0 USHF.L.U32 UR5, UR4, 0xb, URZ ;  /* 0x0000000b04058899 */ /* 0x000fe4000800063f */
[----:B------:R-:W-:Y:S01]  /*04d0*/  @!UP0 USHF.L.U32 UR4, UR4, 0x1, URZ ;  /* 0x0000000104048899 */ /* 0x000fe2000800063f */
[----:B------:R-:W-:Y:S01]  /*04e0*/  @P2 IMAD.MOV.U32 R9, RZ, RZ, RZ ;  /* 0x000000ffff092224 */ /* 0x000fe200078e00ff */
[----:B------:R-:W1:Y:S08]  /*04f0*/  @!UP0 S2UR UR7, SR_CgaCtaId ;  /* 0x00000000000789c3 */ /* 0x000e700000008800 */
[----:B------:R-:W5:Y:S01]  /*0500*/  @!P2 LDC R3, c[0x0][0xc] ;  /* 0x00000300ff03ab82 */ /* 0x000f620000000800 */
[----:B0-----:R-:W-:-:S04]  /*0510*/  @P2 IMAD.MOV.U32 R6, RZ, RZ, R0 ;  /* 0x000000ffff062224 */ /* 0x001fc800078e0000 */
[----:B--2---:R-:W-:-:S04]  /*0520*/  @P2 IMAD.WIDE.U32 R16, R4, R17, R6 ;  /* 0x0000001104102225 */ /* 0x004fc800078e0006 */
[----:B------:R-:W-:Y:S01]  /*0530*/  @P2 IMAD.IADD R17, R17, 0x1, R9 ;  /* 0x0000000111112824 */ /* 0x000fe200078e0209 */
[----:B-1----:R-:W-:Y:S01]  /*0540*/  @!UP0 ULEA UR6, UR7, UR6, 0x18 ;  /* 0x0000000607068291 */ /* 0x002fe2000f8ec03f */
[----:B------:R-:W-:Y:S01]  /*0550*/  VOTEU.ALL UP0, P0 ;  /* 0x00000000003f7886 */ /* 0x000fe20000000000 */
[----:B-----5:R-:W-:Y:S01]  /*0560*/  @!P2 IMAD.WIDE.U32 R6, R3, R0, R4 ;  /* 0x000000000306a225 */ /* 0x020fe200078e0004 */
[----:B------:R-:W0:Y:S09]  /*0570*/  FENCE.VIEW.ASYNC.S ;  /* 0x00000000000073c6 */ /* 0x000e320000000000 */
[----:B0-----:R0:W3:Y:S01]  /*0580*/  @!UP0 SYNCS.EXCH.64 URZ, [UR6+0x50], UR4 ;  /* 0x00005004063f85b2 */ /* 0x0010e20008000100 */
[----:B------:R-:W-:-:S02]  /*0590*/  @!P2 IMAD.MOV.U32 R16, RZ, RZ, R6 ;  /* 0x000000ffff10a224 */ /* 0x000fc400078e0006 */
[----:B------:R-:W-:Y:S01]  /*05a0*/  @!P2 IMAD.MOV.U32 R17, RZ, RZ, R7 ;  /* 0x000000ffff11a224 */ /* 0x000fe200078e0007 */
[----:B------:R0:W3:Y:S01]  /*05b0*/  @!UP1 SYNCS.EXCH.64 URZ, [UR6+0x58], UR4 ;  /* 0x00005804063f95b2 */ /* 0x0000e20008000100 */
[----:B------:R-:W-:Y:S01]  /*05c0*/  NOP ;  /* 0x0000000000007918 */ /* 0x000fe20000000000 */
[----:B---34-:R-:W-:Y:S06]  /*05d0*/  BAR.SYNC.DEFER_BLOCKING 0x0 ;  /* 0x0000000000007b1d */ /* 0x018fec0000010000 */
[----:B------:R-:W-:Y:S05]  /*05e0*/  @!P1 BRA `(.L_x_3) ;  /* 0x000000dc00a49947 */ /* 0x000fea0003800000 */
[----:B------:R-:W-:-:S06]  /*05f0*/  UISETP.GT.U32.AND UP0, UPT, UR10, 0x1, UPT ;  /* 0x000000010a00788c */ /* 0x000fcc000bf04070 */
[----:B------:R-:W-:-:S13]  /*0600*/  PLOP3.LUT P0, PT, PT, PT, UP0, 0x80, 0x0 ;  /* 0x000000000000781c */ /* 0x000fda0003f0f008 */
[----:B0-----:R-:W-:Y:S05]  /*0610*/  @P0 EXIT ;  /* 0x000000000000094d */ /* 0x001fea0003800000 */
[----:B------:R-:W-:Y:S01]  /*0620*/  ULDC.64 UR4, c[0x0][0x650] ;  /* 0x0001940000047ab9 */ /* 0x000fe20000000a00 */
[----:B------:R-:W-:Y:S01]  /*0630*/  PRMT R3, RZ, 0x7610, R3 ;  /* 0x00007610ff037816 */ /* 0x000fe20000000003 */
[----:B------:R-:W-:Y:S01]  /*0640*/  IMAD.MOV.U32 R152, RZ, RZ, -0x1 ;  /* 0xffffffffff987424 */ /* 0x000fe200078e00ff */
[----:B------:R-:W-:Y:S01]  /*0650*/  ISETP.GE.U32.AND P0, PT, R16, UR4, PT ;  /* 0x0000000410007c0c */ /* 0x000fe2000bf06070 */
[----:B------:R-:W-:Y:S02]  /*0660*/  IMAD.MOV.U32 R23, RZ, RZ, -0x1 ;  /* 0xffffffffff177424 */ /* 0x000fe400078e00ff */
[----:B------:R-:W-:Y:S01]  /*0670*/  IMAD.MOV.U32 R22, RZ, RZ, -0x1 ;  /* 0xffffffffff167424 */ /* 0x000fe200078e00ff */
[----:B------:R-:W-:-:S13]  /*0680*/  ISETP.GE.U32.AND.EX P0, PT, R17, UR5, PT, P0 ;  /* 0x0000000511007c0c */ /* 0x000fda000bf06100 */
[----:B------:R-:W-:Y:S05]  /*0690*/  @P0 BRA `(.L_x_4) ;  /* 0x0000000400580947 */ /* 0x000fea0003800000 */
[----:B------:R-:W0:Y:S01]  /*06a0*/  LDC.64 R14, c[0x0][0x628] ;  /* 0x00018a00ff0e7b82 */ /* 0x000e220000000a00 */
[----:B------:R-:W-:Y:S02]  /*06b0*/  IMAD.MOV.U32 R6, RZ, RZ, R16 ;  /* 0x000000ffff067224 */ /* 0x000fe400078e0010 */
[----:B------:R-:W-:-:S05]  /*06c0*/  IMAD.MOV.U32 R7, RZ, RZ, R17 ;  /* 0x000000ffff077224 */ /* 0x000fca00078e0011 */
[----:B------:R-:W1:Y:S08]  /*06d0*/  LDC R12, c[0x0][0x630] ;  /* 0x00018c00ff0c7b82 */ /* 0x000e700000000800 */
[----:B------:R-:W2:Y:S01]  /*06e0*/  LDC.64 R20, c[0x0][0x620] ;  /* 0x00018800ff147b82 */ /* 0x000ea20000000a00 */
[----:B0-----:R-:W-:-:S04]  /*06f0*/  ISETP.NE.U32.AND P0, PT, R14, RZ, PT ;  /* 0x000000ff0e00720c */ /* 0x001fc80003f05070 */
[----:B------:R-:W-:-:S13]  /*0700*/  ISETP.NE.AND.EX P0, PT, R15, RZ, PT, P0 ;  /* 0x000000ff0f00720c */ /* 0x000fda0003f05300 */
[----:B-12---:R-:W-:Y:S05]  /*0710*/  @!P0 BRA `(.L_x_5) ;  /* 0x0000000000288947 */ /* 0x006fea0003800000 */
[----:B------:R-:W0:Y:S02]  /*0720*/  LDC R3, c[0x0][0x634] ;  /* 0x00018d00ff037b82 */ /* 0x000e240000000800 */
[----:B0-----:R-:W-:-:S05]  /*0730*/  IADD3 R3, P0, R16, R3, RZ ;  /* 0x0000000310037210 */ /* 0x001fca0007f1e0ff */
[----:B------:R-:W-:-:S04]  /*0740*/  IMAD.X R13, RZ, RZ, R17, P0 ;  /* 0x000000ffff0d7224 */ /* 0x000fc800000e0611 */
[----:B------:R-:W-:-:S04]  /*0750*/  IMAD.WIDE.U32 R6, R13, R14, RZ ;  /* 0x0000000e0d067225 */ /* 0x000fc800078e00ff */
[----:B------:R-:W-:-:S04]  /*0760*/  IMAD.WIDE.U32 R8, P0, R3, R15, R6 ;  /* 0x0000000f03087225 */ /* 0x000fc80007800006 */
[----:B------:R-:W-:-:S04]  /*0770*/  IMAD.WIDE.U32 R6, R3, R14, RZ ;  /* 0x0000000e03067225 */ /* 0x000fc800078e00ff */
[----:B------:R-:W-:Y:S01]  /*0780*/  IMAD.X R11, RZ, RZ, RZ, P0 ;  /* 0x000000ffff0b7224 */ /* 0x000fe200000e06ff */
[----:B------:R-:W-:Y:S01]  /*0790*/  IADD3 RZ, P0, R7, R8, RZ ;  /* 0x0000000807ff7210 */ /* 0x000fe20007f1e0ff */
[----:B------:R-:W-:-:S04]  /*07a0*/  IMAD.MOV.U32 R10, RZ, RZ, R9 ;  /* 0x000000ffff0a7224 */ /* 0x000fc800078e0009 */
[----:B------:R-:W-:-:S08]  /*07b0*/  IMAD.WIDE.U32.X R6, R13, R15, R10, P0 ;  /* 0x0000000f0d067225 */ /* 0x000fd000000e040a */
.L_x_5:
[-CC-:B------:R-:W-:Y:S01]  /*07c0*/  SHF.R.U64 R24, R6, R12.reuse, R7.reuse ;  /* 0x0000000c06187219 */ /* 0x180fe20000001207 */
[----:B------:R-:W0:Y:S01]  /*07d0*/  LDC R10, c[0x0][0x618] ;  /* 0x00018600ff0a7b82 */ /* 0x000e220000000800 */
[----:B------:R-:W-:Y:S01]  /*07e0*/  SHF.R.U32.HI R5, RZ, R12, R7 ;  /* 0x0000000cff057219 */ /* 0x000fe20000011607 */
[----:B------:R-:W-:Y:S01]  /*07f0*/  ULDC UR4, c[0x0][0x150] ;  /* 0x0000540000047ab9 */ /* 0x000fe20000000800 */
[----:B------:R-:W-:Y:S02]  /*0800*/  IADD3 R9, P0, RZ, -R24, RZ ;  /* 0x80000018ff097210 */ /* 0x000fe40007f1e0ff */
[----:B------:R-:W-:-:S03]  /*0810*/  I2FP.F32.U32 R3, R4 ;  /* 0x0000000400037245 */ /* 0x000fc60000201000 */
[----:B------:R-:W1:Y:S01]  /*0820*/  LDC.64 R22, c[0x0][0x640] ;  /* 0x00019000ff167b82 */ /* 0x000e620000000a00 */
[----:B------:R-:W-:Y:S02]  /*0830*/  IMAD.X R11, RZ, RZ, ~R5, P0 ;  /* 0x000000ffff0b7224 */ /* 0x000fe400000e0e05 */
[----:B------:R-:W-:Y:S01]  /*0840*/  FMUL R3, R3, UR4 ;  /* 0x0000000403037c20 */ /* 0x000fe20008400000 */
[----:B------:R-:W-:Y:S01]  /*0850*/  IMAD.WIDE.U32 R6, R9, R20, R16 ;  /* 0x0000001409067225 */ /* 0x000fe200078e0010 */
[----:B------:R-:W-:-:S03]  /*0860*/  ULDC UR4, c[0x0][0x154] ;  /* 0x0000550000047ab9 */ /* 0x000fc60000000800 */
[----:B------:R-:W-:Y:S01]  /*0870*/  IMAD R8, R11, R20, RZ ;  /* 0x000000140b087224 */ /* 0x000fe200078e02ff */
[----:B------:R-:W2:Y:S01]  /*0880*/  LDC R5, c[0x0][0x144] ;  /* 0x00005100ff057b82 */ /* 0x000ea20000000800 */
[----:B------:R-:W3:Y:S02]  /*0890*/  F2I.U32.TRUNC.NTZ R3, R3 ;  /* 0x0000000300037305 */ /* 0x000ee4000020f000 */
[----:B------:R-:W-:-:S04]  /*08a0*/  IMAD R9, R9, R21, R8 ;  /* 0x0000001509097224 */ /* 0x000fc800078e0208 */
[----:B------:R-:W-:Y:S01]  /*08b0*/  IMAD.IADD R7, R7, 0x1, R9 ;  /* 0x0000000107077824 */ /* 0x000fe200078e0209 */
[----:B------:R-:W4:Y:S01]  /*08c0*/  LDC R12, c[0x0][0x608] ;  /* 0x00018200ff0c7b82 */ /* 0x000f220000000800 */
[----:B------:R-:W-:-:S03]  /*08d0*/  IMAD.MOV.U32 R9, RZ, RZ, -0x1 ;  /* 0xffffffffff097424 */ /* 0x000fc600078e00ff */
[----:B0-----:R-:W-:Y:S02]  /*08e0*/  SHF.R.U64 R14, R6, R10, R7 ;  /* 0x0000000a060e7219 */ /* 0x001fe40000001207 */
[----:B------:R-:W-:Y:S02]  /*08f0*/  I2FP.F32.U32 R6, R0 ;  /* 0x0000000000067245 */ /* 0x000fe40000201000 */
[----:B------:R-:W0:Y:S01]  /*0900*/  LDC R20, c[0x0][0x658] ;  /* 0x00019600ff147b82 */ /* 0x000e220000000800 */
[----:B-1----:R-:W-:Y:S01]  /*0910*/  ISETP.NE.U32.AND P0, PT, R22, RZ, PT ;  /* 0x000000ff1600720c */ /* 0x002fe20003f05070 */
[----:B---3--:R-:W-:Y:S01]  /*0920*/  IMAD.MOV R8, RZ, RZ, -R3 ;  /* 0x000000ffff087224 */ /* 0x008fe200078e0a03 */
[----:B------:R-:W-:Y:S01]  /*0930*/  SHF.R.U32.HI R7, RZ, R10, R7 ;  /* 0x0000000aff077219 */ /* 0x000fe20000011607 */
[----:B------:R-:W-:Y:S01]  /*0940*/  FMUL R6, R6, UR4 ;  /* 0x0000000406067c20 */ /* 0x000fe20008400000 */
[----:B------:R-:W-:-:S03]  /*0950*/  ISETP.NE.AND.EX P0, PT, R23, RZ, PT, P0 ;  /* 0x000000ff1700720c */ /* 0x000fc60003f05300 */
[----:B------:R-:W1:Y:S01]  /*0960*/  LDC R13, c[0x0][0x148] ;  /* 0x00005200ff0d7b82 */ /* 0x000e620000000800 */
[----:B--2---:R-:W-:-:S07]  /*0970*/  IMAD R3, R5, R8, R4 ;  /* 0x0000000805037224 */ /* 0x004fce00078e0204 */
[----:B------:R-:W2:Y:S01]  /*0980*/  LDC R19, c[0x0][0x600] ;  /* 0x00018000ff137b82 */ /* 0x000ea20000000800 */
[-CC-:B----4-:R-:W-:Y:S02]  /*0990*/  SHF.R.U64 R26, R14, R12.reuse, R7.reuse ;  /* 0x0000000c0e1a7219 */ /* 0x190fe40000001207 */
[----:B------:R-:W-:Y:S01]  /*09a0*/  SHF.R.U32.HI R5, RZ, R12, R7 ;  /* 0x0000000cff057219 */ /* 0x000fe20000011607 */
[----:B------:R-:W-:Y:S01]  /*09b0*/  IMAD.MOV.U32 R7, RZ, RZ, 0x1 ;  /* 0x00000001ff077424 */ /* 0x000fe200078e00ff */
[----:B------:R3:W4:Y:S03]  /*09c0*/  F2I.U32.TRUNC.NTZ R12, R6 ;  /* 0x00000006000c7305 */ /* 0x000726000020f000 */
[----:B------:R-:W1:Y:S01]  /*09d0*/  LDC R21, c[0x0][0x648] ;  /* 0x00019200ff157b82 */ /* 0x000e620000000800 */
[-C--:B0-----:R-:W-:Y:S02]  /*09e0*/  SHF.L.U32 R4, R9, R20.reuse, RZ ;  /* 0x0000001409047219 */ /* 0x081fe400000006ff */
[----:B------:R-:W-:-:S02]  /*09f0*/  SHF.R.U64 R28, R26, R20, R5 ;  /* 0x000000141a1c7219 */ /* 0x000fc40000001205 */
[----:B------:R-:W-:Y:S02]  /*0a00*/  LOP3.LUT R11, RZ, R4, RZ, 0x33, !PT ;  /* 0x00000004ff0b7212 */ /* 0x000fe400078e33ff */
[-C--:B------:R-:W-:Y:S01]  /*0a10*/  SHF.R.U32.HI R5, RZ, R20.reuse, R5 ;  /* 0x00000014ff057219 */ /* 0x080fe20000011605 */
[----:B------:R-:W0:Y:S01]  /*0a20*/  LDC R25, c[0x0][0x638] ;  /* 0x00018e00ff197b82 */ /* 0x000e220000000800 */
[----:B------:R-:W-:Y:S01]  /*0a30*/  SHF.L.U32 R10, R7, R20, RZ ;  /* 0x00000014070a7219 */ /* 0x000fe200000006ff */
[----:B------:R-:W-:-:S06]  /*0a40*/  IMAD.MOV.U32 R4, RZ, RZ, R28 ;  /* 0x000000ffff047224 */ /* 0x000fcc00078e001c */
[----:B------:R-:W0:Y:S01]  /*0a50*/  LDC R152, c[0x0][0x610] ;  /* 0x00018400ff987b82 */ /* 0x000e220000000800 */
[----:B---34-:R-:W-:Y:S05]  /*0a60*/  @!P0 BRA `(.L_x_6) ;  /* 0x0000000000288947 */ /* 0x018fea0003800000 */
[----:B------:R-:W3:Y:S02]  /*0a70*/  LDC R9, c[0x0][0x64c] ;  /* 0x00019300ff097b82 */ /* 0x000ee40000000800 */
[----:B---3--:R-:W-:-:S05]  /*0a80*/  IADD3 R9, P0, R28, R9, RZ ;  /* 0x000000091c097210 */ /* 0x008fca0007f1e0ff */
        /* <DEDUP_REMOVED lines=8> */
.L_x_6:
[----:B-1----:R-:W-:Y:S01]  /*0b10*/  SHF.R.U64 R4, R4, R21, R5 ;  /* 0x0000001504047219 */ /* 0x002fe20000001205 */
[----:B--2---:R-:W-:Y:S01]  /*0b20*/  VIADD R5, R19, 0xffffffff ;  /* 0xffffffff13057836 */ /* 0x004fe20000000000 */
[----:B------:R-:W-:Y:S01]  /*0b30*/  LOP3.LUT R11, R26, R11, RZ, 0xc0, !PT ;  /* 0x0000000b1a0b7212 */ /* 0x000fe200078ec0ff */
[----:B------:R-:W-:Y:S02]  /*0b40*/  IMAD.MOV R12, RZ, RZ, -R12 ;  /* 0x000000ffff0c7224 */ /* 0x000fe400078e0a0c */
[----:B------:R-:W-:Y:S01]  /*0b50*/  IMAD.MOV R6, RZ, RZ, -R4 ;  /* 0x000000ffff067224 */ /* 0x000fe200078e0a04 */
[----:B------:R-:W-:Y:S01]  /*0b60*/  LOP3.LUT R5, R14, R5, RZ, 0xc0, !PT ;  /* 0x000000050e057212 */ /* 0x000fe200078ec0ff */
[----:B------:R-:W-:Y:S02]  /*0b70*/  @P2 IMAD R3, R13, R12, R0 ;  /* 0x0000000c0d032224 */ /* 0x000fe400078e0200 */
[----:B------:R-:W-:Y:S02]  /*0b80*/  IMAD R10, R10, R4, R11 ;  /* 0x000000040a0a7224 */ /* 0x000fe400078e020b */
[----:B0-----:R-:W-:-:S02]  /*0b90*/  IMAD R0, R6, R25, R28 ;  /* 0x0000001906007224 */ /* 0x001fc400078e021c */
[----:B------:R-:W-:Y:S02]  /*0ba0*/  IMAD R152, R10, R152, R3 ;  /* 0x000000980a987224 */ /* 0x000fe400078e0203 */
[----:B------:R-:W-:Y:S02]  /*0bb0*/  IMAD R5, R0, R19, R5 ;  /* 0x0000001300057224 */ /* 0x000fe400078e0205 */
[----:B------:R-:W-:Y:S02]  /*0bc0*/  IMAD.MOV.U32 R3, RZ, RZ, 0x1 ;  /* 0x00000001ff037424 */ /* 0x000fe400078e00ff */
[----:B------:R-:W-:Y:S01]  /*0bd0*/  IMAD.MOV.U32 R22, RZ, RZ, R24 ;  /* 0x000000ffff167224 */ /* 0x000fe200078e0018 */
[----:B------:R-:W-:Y:S02]  /*0be0*/  SEL R23, R5, R152, !P2 ;  /* 0x0000009805177207 */ /* 0x000fe40005000000 */
[----:B------:R-:W-:-:S07]  /*0bf0*/  SEL R152, R152, R5, !P2 ;  /* 0x0000000598987207 */ /* 0x000fce0005000000 */
.L_x_4:
[----:B------:R-:W-:-:S08]  /*0c00*/  NOP ;  /* 0x0000000000007918 */ /* 0x000fd00000000000 */
[----:B------:R-:W0:Y:S02]  /*0c10*/  USETMAXREG.TRY_ALLOC.CTAPOOL UP0, 0xe8 ;  /* 0x000000e8000079c8 */ /* 0x000e240008000600 */
[----:B0-----:R-:W-:-:S13]  /*0c20*/  PLOP3.LUT P0, PT, PT, PT, UP0, 0x80, 0x0 ;  /* 0x000000000000781c */ /* 0x001fda0003f0f008 */
[----:B------:R-:W-:Y:S05]  /*0c30*/  @!P0 BRA `(.L_x_4) ;  /* 0xfffffffc00f08947 */ /* 0x000fea000383ffff */
[----:B------:R-:W-:Y:S01]  /*0c40*/  ULDC.64 UR4, c[0x0][0x598] ;  /* 0x0001660000047ab9 */ /* 0x000fe20000000a00 */
[----:B------:R-:W-:Y:S01]  /*0c50*/  ULDC.64 UR36, c[0x0][0x208] ;  /* 0x0000820000247ab9 */ /* 0x000fe20000000a00 */
[----:B------:R-:W-:-:S04]  /*0c60*/  ISETP.NE.U32.AND P0, PT, RZ, UR4, PT ;  /* 0x00000004ff007c0c */ /* 0x000fc8000bf05070 */
[----:B------:R-:W-:-:S13]  /*0c70*/  ISETP.NE.AND.EX P0, PT, RZ, UR5, PT, P0 ;  /* 0x00000005ff007c0c */ /* 0x000fda000bf05300 */
[----:B------:R-:W-:Y:S05]  /*0c80*/  @!P0 BRA `(.L_x_7) ;  /* 0x00000000001c8947 */ /* 0x000fea0003800000 */
[----:B------:R-:W0:Y:S02]  /*0c90*/  LDC.64 R4, c[0x0][0x598] ;  /* 0x00016600ff047b82 */ /* 0x000e240000000a00 */
[----:B0-----:R-:W2:Y:S02]  /*0ca0*/  LDG.E.64 R4, desc[UR36][R4.64] ;  /* 0x0000002404047981 */ /* 0x001ea4000c1e1b00 */
[----:B--2---:R-:W-:-:S04]  /*0cb0*/  ISETP.NE.U32.AND P0, PT, R4, RZ, PT ;  /* 0x000000ff0400720c */ /* 0x004fc80003f05070 */
[----:B------:R-:W-:-:S13]  /*0cc0*/  ISETP.NE.AND.EX P0, PT, R5, RZ, PT, P0 ;  /* 0x000000ff0500720c */ /* 0x000fda0003f05300 */
[----:B------:R-:W-:Y:S05]  /*0cd0*/  @!P0 BRA `(.L_x_7) ;  /* 0x0000000000088947 */ /* 0x000fea0003800000 */
[----:B------:R0:W5:Y:S01]  /*0ce0*/  LD.E R153, desc[UR36][R4.64] ;  /* 0x0000002404997980 */ /* 0x000162000c101900 */
[----:B------:R-:W-:Y:S05]  /*0cf0*/  BRA `(.L_x_8) ;  /* 0x0000000000247947 */ /* 0x000fea0003800000 */
.L_x_7:
[----:B------:R-:W-:Y:S02]  /*0d00*/  ULDC.64 UR4, c[0x0][0x588] ;  /* 0x0001620000047ab9 */ /* 0x000fe40000000a00 */
[----:B------:R-:W-:-:S04]  /*0d10*/  ISETP.NE.U32.AND P0, PT, RZ, UR4, PT ;  /* 0x00000004ff007c0c */ /* 0x000fc8000bf05070 */
[----:B------:R-:W-:-:S13]  /*0d20*/  ISETP.NE.AND.EX P0, PT, RZ, UR5, PT, P0 ;  /* 0x00000005ff007c0c */ /* 0x000fda000bf05300 */
[----:B------:R-:W-:Y:S05]  /*0d30*/  @!P0 BRA `(.L_x_9) ;  /* 0x00000000000c8947 */ /* 0x000fea0003800000 */
[----:B------:R-:W0:Y:S02]  /*0d40*/  LDC.64 R4, c[0x0][0x588] ;  /* 0x00016200ff047b82 */ /* 0x000e240000000a00 */
[----:B0-----:R1:W5:Y:S01]  /*0d50*/  LDG.E R153, desc[UR36][R4.64] ;  /* 0x0000002404997981 */ /* 0x001362000c1e1900 */
[----:B------:R-:W-:Y:S05]  /*0d60*/  BRA `(.L_x_8) ;  /* 0x0000000000087947 */ /* 0x000fea0003800000 */
.L_x_9:
[----:B------:R-:W-:Y:S02]  /*0d70*/  ULDC UR4, c[0x0][0x580] ;  /* 0x0001600000047ab9 */ /* 0x000fe40000000800 */
[----:B------:R-:W-:-:S07]  /*0d80*/  IMAD.U32 R153, RZ, RZ, UR4 ;  /* 0x00000004ff997e24 */ /* 0x000fce000f8e00ff */
.L_x_8:
[----:B------:R-:W-:Y:S02]  /*0d90*/  ULDC.64 UR4, c[0x0][0x5a0] ;  /* 0x0001680000047ab9 */ /* 0x000fe40000000a00 */
[----:B------:R-:W-:-:S04]  /*0da0*/  ISETP.NE.U32.AND P0, PT, RZ, UR4, PT ;  /* 0x00000004ff007c0c */ /* 0x000fc8000bf05070 */
[----:B------:R-:W-:-:S13]  /*0db0*/  ISETP.NE.AND.EX P0, PT, RZ, UR5, PT, P0 ;  /* 0x00000005ff007c0c */ /* 0x000fda000bf05300 */
[----:B------:R-:W-:Y:S05]  /*0dc0*/  @!P0 BRA `(.L_x_10) ;  /* 0x00000000001c8947 */ /* 0x000fea0003800000 */
[----:B01----:R-:W0:Y:S02]  /*0dd0*/  LDC.64 R4, c[0x0][0x5a0] ;  /* 0x00016800ff047b82 */ /* 0x003e240000000a00 */
[----:B0-----:R-:W2:Y:S02]  /*0de0*/  LDG.E.64 R4, desc[UR36][R4.64] ;  /* 0x0000002404047981 */ /* 0x001ea4000c1e1b00 */
[----:B--2---:R-:W-:-:S04]  /*0df0*/  ISETP.NE.U32.AND P0, PT, R4, RZ, PT ;  /* 0x000000ff0400720c */ /* 0x004fc80003f05070 */
[----:B------:R-:W-:-:S13]  /*0e00*/  ISETP.NE.AND.EX P0, PT, R5, RZ, PT, P0 ;  /* 0x000000ff0500720c */ /* 0x000fda0003f05300 */
[----:B------:R-:W-:Y:S05]  /*0e10*/  @!P0 BRA `(.L_x_10) ;  /* 0x0000000000088947 */ /* 0x000fea0003800000 */
[----:B------:R0:W5:Y:S01]  /*0e20*/  LD.E R154, desc[UR36][R4.64] ;  /* 0x00000024049a7980 */ /* 0x000162000c101900 */
[----:B------:R-:W-:Y:S05]  /*0e30*/  BRA `(.L_x_11) ;  /* 0x0000000000247947 */ /* 0x000fea0003800000 */
.L_x_10:
[----:B------:R-:W-:Y:S02]  /*0e40*/  ULDC.64 UR4, c[0x0][0x590] ;  /* 0x0001640000047ab9 */ /* 0x000fe40000000a00 */
[----:B------:R-:W-:-:S04]  /*0e50*/  ISETP.NE.U32.AND P0, PT, RZ, UR4, PT ;  /* 0x00000004ff007c0c */ /* 0x000fc8000bf05070 */
[----:B------:R-:W-:-:S13]  /*0e60*/  ISETP.NE.AND.EX P0, PT, RZ, UR5, PT, P0 ;  /* 0x00000005ff007c0c */ /* 0x000fda000bf05300 */
[----:B------:R-:W-:Y:S05]  /*0e70*/  @!P0 BRA `(.L_x_12) ;  /* 0x00000000000c8947 */ /* 0x000fea0003800000 */
[----:B------:R-:W2:Y:S02]  /*0e80*/  LDC.64 R154, c[0x0][0x590] ;  /* 0x00016400ff9a7b82 */ /* 0x000ea40000000a00 */
[----:B--2---:R2:W5:Y:S01]  /*0e90*/  LDG.E R154, desc[UR36][R154.64] ;  /* 0x000000249a9a7981 */ /* 0x004562000c1e1900 */
[----:B------:R-:W-:Y:S05]  /*0ea0*/  BRA `(.L_x_11) ;  /* 0x0000000000087947 */ /* 0x000fea0003800000 */
.L_x_12:
[----:B------:R-:W-:Y:S02]  /*0eb0*/  ULDC UR4, c[0x0][0x584] ;  /* 0x0001610000047ab9 */ /* 0x000fe40000000800 */
[----:B------:R-:W-:-:S07]  /*0ec0*/  IMAD.U32 R154, RZ, RZ, UR4 ;  /* 0x00000004ff9a7e24 */ /* 0x000fce000f8e00ff */
.L_x_11:
[----:B------:R-:W-:-:S13]  /*0ed0*/  LOP3.LUT P0, RZ, R3, 0xff, RZ, 0xc0, !PT ;  /* 0x000000ff03ff7812 */ /* 0x000fda000780c0ff */
[----:B------:R-:W-:Y:S05]  /*0ee0*/  @!P0 EXIT ;  /* 0x000000000000894d */ /* 0x000fea0003800000 */
[----:B------:R-:W-:Y:S01]  /*0ef0*/  ULDC UR4, c[0x0][0x28c] ;  /* 0x0000a30000047ab9 */ /* 0x000fe20000000800 */
[----:B------:R-:W-:Y:S01]  /*0f00*/  UMOV UR38, URZ ;  /* 0x0000003f00267c82 */ /* 0x000fe20008000000 */
[----:B------:R-:W-:Y:S01]  /*0f10*/  UIADD3 UR4, UR4, 0x7f, URZ ;  /* 0x0000007f04047890 */ /* 0x000fe2000fffe03f */
[----:B------:R-:W-:-:S03]  /*0f20*/  UMOV UR39, URZ ;  /* 0x0000003f00277c82 */ /* 0x000fc60008000000 */
[----:B------:R-:W-:-:S04]  /*0f30*/  USHF.R.S32.HI UR5, URZ, 0x1f, UR4 ;  /* 0x0000001f3f057899 */ /* 0x000fc80008011404 */
[----:B------:R-:W-:-:S04]  /*0f40*/  ULEA.HI UR5, UR5, UR4, URZ, 0x7 ;  /* 0x0000000405057291 */ /* 0x000fc8000f8f383f */
[----:B------:R-:W-:-:S12]  /*0f50*/  USHF.R.S32.HI UR40, URZ, 0x7, UR5 ;  /* 0x000000073f287899 */ /* 0x000fd80008011405 */
.L_x_301:
[----:B---3--:R-:W3:Y:S01]  /*0f60*/  S2R R3, SR_CgaCtaId ;  /* 0x0000000000037919 */ /* 0x008ee20000008800 */
[----:B------:R-:W-:-:S04]  /*0f70*/  MOV R0, 0x400 ;  /* 0x0000040000007802 */ /* 0x000fc80000000f00 */
[----:B---3--:R-:W-:-:S05]  /*0f80*/  LEA R0, R3, R0, 0x18 ;  /* 0x0000000003007211 */ /* 0x008fca00078ec0ff */
[----:B------:R-:W-:-:S05]  /*0f90*/  VIADD R0, R0, 0x800 ;  /* 0x0000080000007836 */ /* 0x000fca0000000000 */
[----:B------:R-:W-:-:S13]  /*0fa0*/  LOP3.LUT P0, RZ, R0, 0x3ff, RZ, 0xc0, !PT ;  /* 0x000003ff00ff7812 */ /* 0x000fda000780c0ff */
[----:B-1--4-:R-:W-:Y:S05]  /*0fb0*/  @!P0 BRA `(.L_x_13) ;  /* 0x0000000000408947 */ /* 0x012fea0003800000 */
[----:B------:R-:W-:Y:S01]  /*0fc0*/  MOV R0, 0x0 ;  /* 0x0000000000007802 */ /* 0x000fe20000000f00 */
[----:B------:R-:W-:Y:S01]  /*0fd0*/  ULDC.64 UR4, c[0x4][0x70] ;  /* 0x01001c0000047ab9 */ /* 0x000fe20000000a00 */
[----:B------:R-:W-:Y:S01]  /*0fe0*/  ULDC.64 UR6, c[0x4][0x8] ;  /* 0x0100020000067ab9 */ /* 0x000fe20000000a00 */
[----:B01----:R-:W-:Y:S01]  /*0ff0*/  IMAD.U32 R4, RZ, RZ, UR4 ;  /* 0x00000004ff047e24 */ /* 0x003fe2000f8e00ff */
[----:B------:R0:W1:Y:S01]  /*1000*/  LDC.64 R14, c[0x4][R0] ;  /* 0x01000000000e7b82 */ /* 0x0000620000000a00 */
[----:B------:R-:W-:Y:S01]  /*1010*/  IMAD.U32 R5, RZ, RZ, UR5 ;  /* 0x00000005ff057e24 */ /* 0x000fe2000f8e00ff */
[----:B------:R-:W-:Y:S01]  /*1020*/  ULDC.64 UR4, c[0x4][0x78] ;  /* 0x01001e0000047ab9 */ /* 0x000fe20000000a00 */
[----:B------:R-:W-:Y:S02]  /*1030*/  IMAD.U32 R10, RZ, RZ, UR6 ;  /* 0x00000006ff0a7e24 */ /* 0x000fe4000f8e00ff */
[----:B------:R-:W-:Y:S02]  /*1040*/  IMAD.U32 R6, RZ, RZ, UR4 ;  /* 0x00000004ff067e24 */ /* 0x000fe4000f8e00ff */
[----:B------:R-:W-:-:S02]  /*1050*/  IMAD.U32 R7, RZ, RZ, UR5 ;  /* 0x00000005ff077e24 */ /* 0x000fc4000f8e00ff */
[----:B------:R-:W-:Y:S02]  /*1060*/  IMAD.U32 R11, RZ, RZ, UR7 ;  /* 0x00000007ff0b7e24 */ /* 0x000fe4000f8e00ff */
[----:B------:R-:W-:Y:S02]  /*1070*/  IMAD.MOV.U32 R8, RZ, RZ, 0x70 ;  /* 0x00000070ff087424 */ /* 0x000fe400078e00ff */
[----:B------:R-:W-:Y:S02]  /*1080*/  IMAD.MOV.U32 R12, RZ, RZ, 0x1 ;  /* 0x00000001ff0c7424 */ /* 0x000fe400078e00ff */
[----:B0-----:R-:W-:-:S07]  /*1090*/  IMAD.MOV.U32 R13, RZ, RZ, RZ ;  /* 0x000000ffff0d7224 */ /* 0x001fce00078e00ff */
[----:B------:R-:W-:-:S07]  /*10a0*/  LEPC R20, `(.L_x_13) ;  /* 0x000000001014794e */ /* 0x000fce0000000000 */
[----:B-12--5:R-:W-:Y:S05]  /*10b0*/  CALL.ABS.NOINC R14 ;  /* 0x000000000e007343 */ /* 0x026fea0003c00000 */
.L_x_13:
[----:B------:R-:W3:Y:S01]  /*10c0*/  S2R R3, SR_CgaCtaId ;  /* 0x0000000000037919 */ /* 0x000ee20000008800 */
[----:B------:R-:W-:-:S04]  /*10d0*/  MOV R0, 0x400 ;  /* 0x0000040000007802 */ /* 0x000fc80000000f00 */
[----:B---3--:R-:W-:-:S05]  /*10e0*/  LEA R0, R3, R0, 0x18 ;  /* 0x0000000003007211 */ /* 0x008fca00078ec0ff */
[----:B------:R-:W-:-:S05]  /*10f0*/  VIADD R28, R0, 0x20800 ;  /* 0x00020800001c7836 */ /* 0x000fca0000000000 */
[----:B------:R-:W-:-:S13]  /*1100*/  LOP3.LUT P0, RZ, R28, 0x3ff, RZ, 0xc0, !PT ;  /* 0x000003ff1cff7812 */ /* 0x000fda000780c0ff */
[----:B------:R-:W-:Y:S05]  /*1110*/  @!P0 BRA `(.L_x_14) ;  /* 0x00000000007c8947 */ /* 0x000fea0003800000 */
        /* <DEDUP_REMOVED lines=16> */
.L_x_15:
[----:B------:R0:W1:Y:S01]  /*1220*/  LDC.64 R14, c[0x4][R19] ;  /* 0x01000000130e7b82 */ /* 0x0000620000000a00 */
[----:B------:R-:W-:Y:S01]  /*1230*/  ULDC.64 UR4, c[0x4][0x70] ;  /* 0x01001c0000047ab9 */ /* 0x000fe20000000a00 */
[----:B------:R-:W-:Y:S01]  /*1240*/  ULDC.64 UR6, c[0x4][0x10] ;  /* 0x0100040000067ab9 */ /* 0x000fe20000000a00 */
[----:B------:R-:W-:Y:S02]  /*1250*/  IMAD.U32 R4, RZ, RZ, UR4 ;  /* 0x00000004ff047e24 */ /* 0x000fe4000f8e00ff */
        /* <DEDUP_REMOVED lines=10> */
[----:B-1----:R-:W-:Y:S05]  /*1300*/  CALL.ABS.NOINC R14 ;  /* 0x000000000e007343 */ /* 0x002fea0003c00000 */
.L_x_14:
[----:B------:R-:W-:Y:S01]  /*1310*/  ULOP3.LUT UR4, UR42, 0x1, URZ, 0xfc, !UPT ;  /* 0x000000012a047892 */ /* 0x000fe2000f8efc3f */
[----:B------:R-:W-:-:S04]  /*1320*/  LOP3.LUT R13, R18, 0x80, RZ, 0xc0, !PT ;  /* 0x00000080120d7812 */ /* 0x000fc800078ec0ff */
[----:B------:R-:W-:Y:S01]  /*1330*/  SHF.R.U32.HI R13, RZ, 0x7, R13 ;  /* 0x00000007ff0d7819 */ /* 0x000fe2000001160d */
[----:B------:R-:W-:Y:S01]  /*1340*/  IMAD.U32 R0, RZ, RZ, UR4 ;  /* 0x00000004ff007e24 */ /* 0x000fe2000f8e00ff */
[----:B------:R-:W-:-:S04]  /*1350*/  UMOV UR4, 0xffffffff ;  /* 0xffffffff00047882 */ /* 0x000fc80000000000 */
[----:B------:R-:W-:Y:S01]  /*1360*/  ISETP.NE.AND P0, PT, R0, 0x3, PT ;  /* 0x000000030000780c */ /* 0x000fe20003f05270 */
[----:B------:R-:W-:-:S12]  /*1370*/  BRA.DIV UR4, `(.L_x_16) ;  /* 0x000000ea04a47947 */ /* 0x000fd8000b800000 */
.L_x_329:
[----:B------:R-:W-:Y:S05]  /*1380*/  @!P0 BRA `(.L_x_17) ;  /* 0x0000000000048947 */ /* 0x000fea0003800000 */
[----:B------:R-:W-:Y:S01]  /*1390*/  BPT.TRAP 0x1 ;  /* 0x000000040000795c */ /* 0x000fe20000300000 */
.L_x_17:
[----:B------:R-:W3:Y:S01]  /*13a0*/  S2UR UR5, SR_CgaCtaId ;  /* 0x00000000000579c3 */ /* 0x000ee20000008800 */
[----:B------:R-:W-:Y:S01]  /*13b0*/  UMOV UR4, 0x400 ;  /* 0x0000040000047882 */ /* 0x000fe20000000000 */
[----:B------:R-:W-:Y:S02]  /*13c0*/  IMAD.U32 R3, RZ, RZ, UR38 ;  /* 0x00000026ff037e24 */ /* 0x000fe4000f8e00ff */
[----:B01----:R-:W-:-:S03]  /*13d0*/  IMAD.U32 R5, RZ, RZ, UR39 ;  /* 0x00000027ff057e24 */ /* 0x003fc6000f8e00ff */
[----:B------:R-:W-:Y:S01]  /*13e0*/  SHF.L.U32 R3, R3, 0x1f, RZ ;  /* 0x0000001f03037819 */ /* 0x000fe200000006ff */
[----:B---3--:R-:W-:-:S06]  /*13f0*/  ULEA UR4, UR5, UR4, 0x18 ;  /* 0x0000000405047291 */ /* 0x008fcc000f8ec03f */
[----:B------:R-:W-:-:S04]  /*1400*/  IMAD.U32 R0, RZ, RZ, UR4 ;  /* 0x00000004ff007e24 */ /* 0x000fc8000f8e00ff */
[----:B------:R-:W-:-:S04]  /*1410*/  IMAD R4, R5, 0x8, R0 ;  /* 0x0000000805047824 */ /* 0x000fc800078e0200 */
[----:B------:R0:W1:Y:S01]  /*1420*/  SYNCS.PHASECHK.TRANS64.TRYWAIT P1, [R4+URZ], R3 ;  /* 0x00000003040075a7 */ /* 0x000062000802017f */
[----:B------:R-:W-:Y:S05]  /*1430*/  @!P0 BRA `(.L_x_18) ;  /* 0x0000000000048947 */ /* 0x000fea0003800000 */
[----:B------:R-:W-:Y:S01]  /*1440*/  BPT.TRAP 0x1 ;  /* 0x000000040000795c */ /* 0x000fe20000300000 */
.L_x_18:
[----:B-1----:R-:W-:Y:S05]  /*1450*/  @P1 BRA `(.L_x_19) ;  /* 0x0000000000081947 */ /* 0x002fea0003800000 */
[----:B------:R-:W1:Y:S02]  /*1460*/  SYNCS.PHASECHK.TRANS64.TRYWAIT P1, [R4+URZ], R3 ;  /* 0x00000003040075a7 */ /* 0x000e64000802017f */
[----:B-1----:R-:W-:Y:S05]  /*1470*/  @!P1 BRA `(.L_x_20) ;  /* 0x000000e800809947 */ /* 0x002fea0003800000 */
.L_x_19:
[----:B------:R-:W-:-:S04]  /*1480*/  UIADD3 UR4, UR39, 0x1, URZ ;  /* 0x0000000127047890 */ /* 0x000fc8000fffe03f */
[----:B------:R-:W-:Y:S02]  /*1490*/  UISETP.NE.AND UP0, UPT, UR4, 0x4, UPT ;  /* 0x000000040400788c */ /* 0x000fe4000bf05270 */
[----:B01----:R-:W-:Y:S02]  /*14a0*/  IMAD.U32 R3, RZ, RZ, UR4 ;  /* 0x00000004ff037e24 */ /* 0x003fe4000f8e00ff */
[----:B------:R-:W-:Y:S02]  /*14b0*/  USEL UR4, URZ, 0x1, UP0 ;  /* 0x000000013f047887 */ /* 0x000fe40008000000 */
[----:B------:R-:W-:Y:S02]  /*14c0*/  PLOP3.LUT P1, PT, PT, PT, UP0, 0x80, 0x0 ;  /* 0x000000000000781c */ /* 0x000fe40003f2f008 */
[----:B------:R-:W-:Y:S02]  /*14d0*/  ULOP3.LUT UR4, UR38, UR4, URZ, 0x3c, !UPT ;  /* 0x0000000426047292 */ /* 0x000fe4000f8e3c3f */
[----:B------:R-:W-:-:S04]  /*14e0*/  SEL R3, R3, RZ, P1 ;  /* 0x000000ff03037207 */ /* 0x000fc80000800000 */
[----:B--2---:R-:W-:Y:S01]  /*14f0*/  IMAD.U32 R155, RZ, RZ, UR4 ;  /* 0x00000004ff9b7e24 */ /* 0x004fe2000f8e00ff */
[----:B------:R-:W-:Y:S06]  /*1500*/  @!P0 BRA `(.L_x_21) ;  /* 0x0000000000048947 */ /* 0x000fec0003800000 */
[----:B------:R-:W-:Y:S01]  /*1510*/  BPT.TRAP 0x1 ;  /* 0x000000040000795c */ /* 0x000fe20000300000 */
.L_x_21:
[C---:B------:R-:W-:Y:S01]  /*1520*/  IMAD.SHL.U32 R7, R18.reuse, 0x200, RZ ;  /* 0x0000020012077824 */ /* 0x040fe200078e00ff */
[C---:B------:R-:W-:Y:S01]  /*1530*/  LOP3.LUT R4, R18.reuse, 0x2, RZ, 0xc0, !PT ;  /* 0x0000000212047812 */ /* 0x040fe200078ec0ff */
[----:B------:R-:W-:Y:S01]  /*1540*/  USHF.L.U32 UR4, UR39, 0xf, URZ ;  /* 0x0000000f27047899 */ /* 0x000fe2000800063f */
[----:B------:R-:W-:Y:S01]  /*1550*/  LOP3.LUT R6, R18, 0xe0, RZ, 0xc0, !PT ;  /* 0x000000e012067812 */ /* 0x000fe200078ec0ff */
[----:B------:R-:W-:Y:S01]  /*1560*/  IMAD.U32 R26, RZ, RZ, UR40 ;  /* 0x00000028ff1a7e24 */ /* 0x000fe2000f8e00ff */
[----:B------:R-:W-:Y:S01]  /*1570*/  LOP3.LUT R7, R7, 0x200, RZ, 0xc0, !PT ;  /* 0x0000020007077812 */ /* 0x000fe200078ec0ff */
[----:B------:R-:W-:Y:S01]  /*1580*/  IMAD.SHL.U32 R4, R4, 0x200, RZ ;  /* 0x0000020004047824 */ /* 0x000fe200078e00ff */
[----:B------:R-:W-:Y:S02]  /*1590*/  SHF.R.U32.HI R5, RZ, 0x2, R18 ;  /* 0x00000002ff057819 */ /* 0x000fe40000011612 */
[----:B------:R-:W-:Y:S01]  /*15a0*/  LEA.HI R6, R6, R7, RZ, 0x1f ;  /* 0x0000000706067211 */ /* 0x000fe200078ff8ff */
[----:B------:R-:W-:Y:S01]  /*15b0*/  IMAD.SHL.U32 R7, R18, 0x40, RZ ;  /* 0x0000004012077824 */ /* 0x000fe200078e00ff */
[----:B------:R-:W-:-:S02]  /*15c0*/  LOP3.LUT R5, R5, 0x7, RZ, 0xc0, !PT ;  /* 0x0000000705057812 */ /* 0x000fc400078ec0ff */
[----:B------:R-:W-:Y:S02]  /*15d0*/  R2P PR, R18, 0x60 ;  /* 0x0000006012007804 */ /* 0x000fe40000000000 */
[----:B------:R-:W-:Y:S01]  /*15e0*/  LOP3.LUT R5, R4, 0xfffffe00, R5, 0xe2, !PT ;  /* 0xfffffe0004057812 */ /* 0x000fe200078ee205 */
[----:B------:R-:W-:Y:S01]  /*15f0*/  IMAD.MOV.U32 R4, RZ, RZ, 0x120 ;  /* 0x00000120ff047424 */ /* 0x000fe200078e00ff */
[----:B------:R-:W-:Y:S01]  /*1600*/  LOP3.LUT R6, R6, 0x40, R7, 0x78, !PT ;  /* 0x0000004006067812 */ /* 0x000fe200078e7807 */
[----:B------:R-:W-:Y:S01]  /*1610*/  IMAD R7, R3, 0x8, R0 ;  /* 0x0000000803077824 */ /* 0x000fe200078e0200 */
[----:B------:R-:W-:Y:S02]  /*1620*/  SHF.L.U32 R8, R155, 0x1f, RZ ;  /* 0x0000001f9b087819 */ /* 0x000fe400000006ff */
[----:B------:R-:W-:Y:S01]  /*1630*/  LOP3.LUT R5, R5, R6, RZ, 0xfc, !PT ;  /* 0x0000000605057212 */ /* 0x000fe200078efcff */
[----:B------:R-:W-:Y:S01]  /*1640*/  IMAD.MOV.U32 R6, RZ, RZ, 0x90 ;  /* 0x00000090ff067424 */ /* 0x000fe200078e00ff */
[----:B------:R-:W-:Y:S01]  /*1650*/  SEL R4, R4, 0xe0, !P6 ;  /* 0x000000e004047807 */ /* 0x000fe20007000000 */
[----:B------:R0:W1:Y:S01]  /*1660*/  SYNCS.PHASECHK.TRANS64.TRYWAIT P1, [R7+URZ], R8 ;  /* 0x00000008070075a7 */ /* 0x000062000802017f */
[----:B------:R-:W-:-:S07]  /*1670*/  LOP3.LUT R9, R5, UR4, RZ, 0xfc, !PT ;  /* 0x0000000405097c12 */ /* 0x000fce000f8efcff */
[----:B------:R-:W-:Y:S05]  /*1680*/  WARPSYNC.ALL ;  /* 0x0000000000007948 */ /* 0x000fea0003800000 */
[----:B------:R-:W-:Y:S01]  /*1690*/  SEL R6, R6, 0x70, !P5 ;  /* 0x0000007006067807 */ /* 0x000fe20006800000 */
[----:B------:R-:W-:Y:S01]  /*16a0*/  IMAD.IADD R9, R0, 0x1, R9 ;  /* 0x0000000100097824 */ /* 0x000fe200078e0209 */
[----:B------:R-:W-:-:S03]  /*16b0*/  ISETP.NE.AND P2, PT, R26, 0x1, PT ;  /* 0x000000011a00780c */ /* 0x000fc60003f45270 */
[C---:B------:R-:W-:Y:S01]  /*16c0*/  IMAD.IADD R11, R9.reuse, 0x1, R6 ;  /* 0x00000001090b7824 */ /* 0x040fe200078e0206 */
[----:B------:R-:W-:Y:S01]  /*16d0*/  LDS.U8 R20, [R9+0x1000] ;  /* 0x0010000009147984 */ /* 0x000fe20000000000 */
[----:B------:R-:W-:-:S03]  /*16e0*/  IMAD.IADD R10, R9, 0x1, R4 ;  /* 0x00000001090a7824 */ /* 0x000fc600078e0204 */
[----:B------:R-:W2:Y:S04]  /*16f0*/  LDS.U8 R25, [R11+0x1000] ;  /* 0x001000000b197984 */ /* 0x000ea80000000000 */
[----:B------:R-:W-:Y:S04]  /*1700*/  LDS.U8 R14, [R9+0x808] ;  /* 0x00080800090e7984 */ /* 0x000fe80000000000 */
[----:B------:R-:W-:Y:S04]  /*1710*/  LDS.U8 R24, [R9+0x1008] ;  /* 0x0010080009187984 */ /* 0x000fe80000000000 */
[----:B------:R-:W3:Y:S04]  /*1720*/  LDS.U8 R19, [R11+0x808] ;  /* 0x000808000b137984 */ /* 0x000ee80000000000 */
[----:B------:R-:W4:Y:S04]  /*1730*/  LDS.U8 R29, [R11+0x1008] ;  /* 0x001008000b1d7984 */ /* 0x000f280000000000 */
[----:B------:R-:W-:Y:S04]  /*1740*/  LDS.U8 R12, [R9+0x800] ;  /* 0x00080000090c7984 */ /* 0x000fe80000000000 */
[----:B------:R-:W0:Y:S04]  /*1750*/  LDS.U8 R13, [R11+0x800] ;  /* 0x000800000b0d7984 */ /* 0x000e280000000000 */
[----:B------:R-:W1:Y:S04]  /*1760*/  LDS.U8 R27, [R10+0x1000] ;  /* 0x001000000a1b7984 */ /* 0x000e680000000000 */
[----:B------:R-:W1:Y:S04]  /*1770*/  LDS.U8 R21, [R10+0x808] ;  /* 0x000808000a157984 */ /* 0x000e680000000000 */
[----:B------:R-:W1:Y:S04]  /*1780*/  LDS.U8 R31, [R10+0x1008] ;  /* 0x001008000a1f7984 */ /* 0x000e680000000000 */
[----:B------:R-:W1:Y:S01]  /*1790*/  LDS.U8 R15, [R10+0x800] ;  /* 0x000800000a0f7984 */ /* 0x000e620000000000 */
[----:B--2---:R-:W-:-:S03]  /*17a0*/  PRMT R20, R25, 0x7604, R20 ;  /* 0x0000760419147816 */ /* 0x004fc60000000014 */
[----:B------:R-:W-:Y:S04]  /*17b0*/  LDS.U8 R33, [R9+0x1800] ;  /* 0x0018000009217984 */ /* 0x000fe80000000000 */
[----:B------:R-:W-:Y:S01]  /*17c0*/  LDS.U8 R35, [R9+0x1808] ;  /* 0x0018080009237984 */ /* 0x000fe20000000000 */
[----:B---3--:R-:W-:-:S03]  /*17d0*/  PRMT R14, R19, 0x7604, R14 ;  /* 0x00007604130e7816 */ /* 0x008fc6000000000e */
[----:B------:R-:W-:Y:S01]  /*17e0*/  LDS.U8 R37, [R9+0x2000] ;  /* 0x0020000009257984 */ /* 0x000fe20000000000 */
[----:B----4-:R-:W-:-:S03]  /*17f0*/  PRMT R24, R29, 0x7604, R24 ;  /* 0x000076041d187816 */ /* 0x010fc60000000018 */
[----:B------:R-:W-:Y:S04]  /*1800*/  LDS.U8 R19, [R9+0x4800] ;  /* 0x0048000009137984 */ /* 0x000fe80000000000 */
[----:B------:R-:W-:Y:S01]  /*1810*/  LDS.U8 R29, [R9+0x5000] ;  /* 0x00500000091d7984 */ /* 0x000fe20000000000 */
[----:B0-----:R-:W-:-:S03]  /*1820*/  PRMT R12, R13, 0x7604, R12 ;  /* 0x000076040d0c7816 */ /* 0x001fc6000000000c */
[----:B------:R-:W-:Y:S01]  /*1830*/  LDS.U8 R39, [R9+0x2008] ;  /* 0x0020080009277984 */ /* 0x000fe20000000000 */
[----:B-1----:R-:W-:-:S03]  /*1840*/  PRMT R20, R27, 0x7054, R20 ;  /* 0x000070541b147816 */ /* 0x002fc60000000014 */
[----:B------:R-:W-:Y:S01]  /*1850*/  LDS.U8 R41, [R9+0x5800] ;  /* 0x0058000009297984 */ /* 0x000fe20000000000 */
[----:B------:R-:W-:-:S03]  /*1860*/  PRMT R14, R21, 0x7054, R14 ;  /* 0x00007054150e7816 */ /* 0x000fc6000000000e */
[----:B------:R-:W-:Y:S01]  /*1870*/  LDS.U8 R43, [R9+0x5808] ;  /* 0x00580800092b7984 */ /* 0x000fe20000000000 */
[----:B------:R-:W-:-:S03]  /*1880*/  PRMT R27, R31, 0x7054, R24 ;  /* 0x000070541f1b7816 */ /* 0x000fc60000000018 */
[----:B------:R-:W-:Y:S01]  /*1890*/  LDS.U8 R21, [R9+0x4808] ;  /* 0x0048080009157984 */ /* 0x000fe20000000000 */
[----:B------:R-:W-:-:S03]  /*18a0*/  PRMT R15, R15, 0x7054, R12 ;  /* 0x000070540f0f7816 */ /* 0x000fc6000000000c */
[----:B------:R-:W-:Y:S01]  /*18b0*/  LDS.U8 R31, [R9+0x5008] ;  /* 0x00500800091f7984 */ /* 0x000fe20000000000 */
[----:B------:R-:W-:-:S03]  /*18c0*/  IMAD.IADD R12, R4, 0x1, R11 ;  /* 0x00000001040c7824 */ /* 0x000fc600078e020b */
[----:B------:R-:W-:Y:S04]  /*18d0*/  LDS.U8 R45, [R9+0x6000] ;  /* 0x00600000092d7984 */ /* 0x000fe80000000000 */
[----:B------:R-:W-:Y:S04]  /*18e0*/  LDS.U8 R47, [R9+0x6008] ;  /* 0x00600800092f7984 */ /* 0x000fe80000000000 */
[----:B------:R-:W0:Y:S04]  /*18f0*/  LDS.U8 R26, [R11+0x4800] ;  /* 0x004800000b1a7984 */ /* 0x000e280000000000 */
[----:B------:R-:W1:Y:S04]  /*1900*/  LDS.U8 R34, [R11+0x4808] ;  /* 0x004808000b227984 */ /* 0x000e680000000000 */
[----:B------:R-:W2:Y:S04]  /*1910*/  LDS.U8 R40, [R11+0x5000] ;  /* 0x005000000b287984 */ /* 0x000ea80000000000 */
[----:B------:R-:W3:Y:S04]  /*1920*/  LDS.U8 R44, [R11+0x5008] ;  /* 0x005008000b2c7984 */ /* 0x000ee80000000000 */
[----:B------:R-:W4:Y:S04]  /*1930*/  LDS.U8 R50, [R11+0x1800] ;  /* 0x001800000b327984 */ /* 0x000f280000000000 */
[----:B------:R-:W4:Y:S04]  /*1940*/  LDS.U8 R54, [R11+0x1808] ;  /* 0x001808000b367984 */ /* 0x000f280000000000 */
[----:B------:R-:W4:Y:S04]  /*1950*/  LDS.U8 R60, [R11+0x2000] ;  /* 0x002000000b3c7984 */ /* 0x000f280000000000 */
[----:B------:R-:W4:Y:S04]  /*1960*/  LDS.U8 R64, [R11+0x2008] ;  /* 0x002008000b407984 */ /* 0x000f280000000000 */
[----:B------:R-:W4:Y:S04]  /*1970*/  LDS.U8 R70, [R11+0x5800] ;  /* 0x005800000b467984 */ /* 0x000f280000000000 */
[----:B------:R-:W4:Y:S04]  /*1980*/  LDS.U8 R74, [R11+0x5808] ;  /* 0x005808000b4a7984 */ /* 0x000f280000000000 */
[----:B------:R-:W4:Y:S01]  /*1990*/  LDS.U8 R80, [R11+0x6000] ;  /* 0x006000000b507984 */ /* 0x000f220000000000 */
[----:B0-----:R-:W-:-:S03]  /*19a0*/  PRMT R19, R26, 0x7604, R19 ;  /* 0x000076041a137816 */ /* 0x001fc60000000013 */
[----:B------:R-:W0:Y:S01]  /*19b0*/  LDS.U8 R84, [R11+0x6008] ;  /* 0x006008000b547984 */ /* 0x000e220000000000 */
[----:B-1----:R-:W-:-:S03]  /*19c0*/  PRMT R21, R34, 0x7604, R21 ;  /* 0x0000760422157816 */ /* 0x002fc60000000015 */
[----:B------:R-:W1:Y:S01]  /*19d0*/  LDS.U8 R32, [R10+0x4800] ;  /* 0x004800000a207984 */ /* 0x000e620000000000 */
[----:B--2---:R-:W-:-:S03]  /*19e0*/  PRMT R29, R40, 0x7604, R29 ;  /* 0x00007604281d7816 */ /* 0x004fc6000000001d */
[----:B------:R-:W2:Y:S01]  /*19f0*/  LDS.U8 R36, [R10+0x4808] ;  /* 0x004808000a247984 */ /* 0x000ea20000000000 */
[----:B---3--:R-:W-:-:S03]  /*1a00*/  PRMT R31, R44, 0x7604, R31 ;  /* 0x000076042c1f7816 */ /* 0x008fc6000000001f */
[----:B------:R-:W3:Y:S01]  /*1a10*/  LDS.U8 R42, [R10+0x5000] ;  /* 0x005000000a2a7984 */ /* 0x000ee20000000000 */
[----:B----4-:R-:W-:-:S03]  /*1a20*/  PRMT R33, R50, 0x7604, R33 ;  /* 0x0000760432217816 */ /* 0x010fc60000000021 */
[----:B------:R-:W4:Y:S01]  /*1a30*/  LDS.U8 R46, [R10+0x5008] ;  /* 0x005008000a2e7984 */ /* 0x000f220000000000 */
[----:B------:R-:W-:-:S03]  /*1a40*/  PRMT R35, R54, 0x7604, R35 ;  /* 0x0000760436237816 */ /* 0x000fc60000000023 */
        /* <DEDUP_REMOVED lines=47> */
[----:B------:R-:W-:Y:S02]  /*1d40*/  PRMT R157, R38, 0x654, R21 ;  /* 0x00000654269d7816 */ /* 0x000fe40000000015 */
[----:B------:R-:W-:Y:S02]  /*1d50*/  PRMT R158, R158, 0x654, R29 ;  /* 0x000006549e9e7816 */ /* 0x000fe4000000001d */
[----:B------:R-:W-:Y:S02]  /*1d60*/  PRMT R159, R48, 0x654, R31 ;  /* 0x00000654309f7816 */ /* 0x000fe4000000001f */
[----:B------:R-:W-:Y:S02]  /*1d70*/  PRMT R160, R160, 0x654, R33 ;  /* 0x00000654a0a07816 */ /* 0x000fe40000000021 */
[----:B0-----:R-:W-:Y:S02]  /*1d80*/  PRMT R161, R58, 0x654, R35 ;  /* 0x000006543aa17816 */ /* 0x001fe40000000023 */
[----:B-1----:R-:W-:-:S02]  /*1d90*/  PRMT R162, R162, 0x654, R37 ;  /* 0x00000654a2a27816 */ /* 0x002fc40000000025 */
[----:B--2---:R-:W-:Y:S02]  /*1da0*/  PRMT R163, R68, 0x654, R39 ;  /* 0x0000065444a37816 */ /* 0x004fe40000000027 */
[----:B---3--:R-:W-:Y:S02]  /*1db0*/  PRMT R164, R164, 0x654, R41 ;  /* 0x00000654a4a47816 */ /* 0x008fe40000000029 */
[----:B----4-:R-:W-:Y:S02]  /*1dc0*/  PRMT R165, R78, 0x654, R43 ;  /* 0x000006544ea57816 */ /* 0x010fe4000000002b */
[----:B------:R-:W-:Y:S02]  /*1dd0*/  PRMT R166, R166, 0x654, R45 ;  /* 0x00000654a6a67816 */ /* 0x000fe4000000002d */
[----:B------:R-:W-:Y:S02]  /*1de0*/  PRMT R167, R88, 0x654, R47 ;  /* 0x0000065458a77816 */ /* 0x000fe4000000002f */
[----:B------:R-:W-:Y:S01]  /*1df0*/  R2UR UR4, R28 ;  /* 0x000000001c0472ca */ /* 0x000fe200000e0000 */
[----:B------:R-:W-:Y:S01]  /*1e00*/  WARPGROUP.ARRIVE ;  /* 0x00000000000079c5 */ /* 0x000fe20000000000 */
[----:B------:R-:W-:-:S02]  /*1e10*/  UMOV UR7, 0x40000040 ;  /* 0x4000004000077882 */ /* 0x000fc40000000000 */
[----:B------:R-:W-:-:S09]  /*1e20*/  UMOV UR11, UR7 ;  /* 0x00000007000b7c82 */ /* 0x000fd20008000000 */
[----:B------:R-:W-:-:S04]  /*1e30*/  USHF.R.U32.HI UR4, URZ, 0x4, UR4 ;  /* 0x000000043f047899 */ /* 0x000fc80008011604 */
[----:B------:R-:W-:-:S04]  /*1e40*/  ULOP3.LUT UR4, UR4, 0x3fff, URZ, 0xc0, !UPT ;  /* 0x00003fff04047892 */ /* 0x000fc8000f8ec03f */
[----:B------:R-:W-:-:S04]  /*1e50*/  ULOP3.LUT UR4, UR4, 0x10000, URZ, 0xfc, !UPT ;  /* 0x0001000004047892 */ /* 0x000fc8000f8efc3f */
[----:B------:R-:W-:-:S04]  /*1e60*/  ULEA UR6, UR39, UR4, 0xa ;  /* 0x0000000427067291 */ /* 0x000fc8000f8e503f */
[----:B------:R-:W-:-:S03]  /*1e70*/  UIADD3 UR8, UR6, 0x2, URZ ;  /* 0x0000000206087890 */ /* 0x000fc6000fffe03f */
[----:B------:R-:W-:Y:S02]  /*1e80*/  UMOV UR10, UR6 ;  /* 0x00000006000a7c82 */ /* 0x000fe40008000000 */
[----:B------:R-:W-:Y:S01]  /*1e90*/  QGMMA.64x128x32.F32.E4M3.E4M3 R88, R24, gdesc[UR4], RZ, !UPT, gsb0 ;  /* 0x01e0000418587df3 */ /* 0x000fe2000c0008ff */
[----:B------:R-:W-:Y:S02]  /*1ea0*/  UMOV UR7, 0x40000040 ;  /* 0x4000004000077882 */ /* 0x000fe40000000000 */
[----:B------:R-:W-:Y:S02]  /*1eb0*/  WARPGROUP.DEPBAR.LE gsb0, 0x0 ;  /* 0x00008000000079c5 */ /* 0x000fe40000010000 */
[----:B------:R-:W-:-:S07]  /*1ec0*/  WARPGROUP.ARRIVE ;  /* 0x00000000000079c5 */ /* 0x000fce0000000000 */
[----:B------:R-:W-:Y:S01]  /*1ed0*/  QGMMA.64x128x32.F32.E4M3.E4M3 R24, R156, gdesc[UR8], RZ, !UPT, gsb0 ;  /* 0x01e000089c187df3 */ /* 0x000fe2000c0008ff */
[----:B------:R-:W-:Y:S01]  /*1ee0*/  UMOV UR10, UR8 ;  /* 0x00000008000a7c82 */ /* 0x000fe20008000000 */
[----:B------:R-:W-:Y:S01]  /*1ef0*/  UMOV UR11, 0x40000040 ;  /* 0x40000040000b7882 */ /* 0x000fe20000000000 */
[----:B------:R-:W-:Y:S02]  /*1f00*/  UIADD3 UR8, UR6, 0x4, URZ ;  /* 0x0000000406087890 */ /* 0x000fe4000fffe03f */
[----:B------:R-:W-:Y:S01]  /*1f10*/  UIADD3 UR6, UR6, 0x6, URZ ;  /* 0x0000000606067890 */ /* 0x000fe2000fffe03f */
[----:B------:R-:W-:Y:S02]  /*1f20*/  WARPGROUP.DEPBAR.LE gsb0, 0x0 ;  /* 0x00008000000079c5 */ /* 0x000fe40000010000 */
[----:B------:R-:W-:-:S06]  /*1f30*/  WARPGROUP.ARRIVE ;  /* 0x00000000000079c5 */ /* 0x000fcc0000000000 */
[----:B------:R-:W-:Y:S03]  /*1f40*/  QGMMA.64x128x32.F32.E4M3.E4M3 R88, R160, gdesc[UR8], R88, gsb0 ;  /* 0x01e00008a0587df3 */ /* 0x000fe60008000858 */
[----:B------:R-:W-:Y:S02]  /*1f50*/  WARPGROUP.DEPBAR.LE gsb0, 0x0 ;  /* 0x00008000000079c5 */ /* 0x000fe40000010000 */
[----:B------:R-:W-:-:S07]  /*1f60*/  WARPGROUP.ARRIVE ;  /* 0x00000000000079c5 */ /* 0x000fce0000000000 */
[----:B------:R-:W-:Y:S01]  /*1f70*/  QGMMA.64x128x32.F32.E4M3.E4M3 R24, R164, gdesc[UR8], R24, gsb0 ;  /* 0x01e00008a4187df3 */ /* 0x000fe20008000818 */
[----:B------:R-:W-:Y:S01]  /*1f80*/  UMOV UR10, UR8 ;  /* 0x00000008000a7c82 */ /* 0x000fe20008000000 */
[----:B------:R-:W-:Y:S01]  /*1f90*/  UMOV UR11, 0x40000040 ;  /* 0x40000040000b7882 */ /* 0x000fe20000000000 */
[----:B------:R-:W-:Y:S02]  /*1fa0*/  WARPGROUP.DEPBAR.LE gsb0, 0x0 ;  /* 0x00008000000079c5 */ /* 0x000fe40000010000 */
[----:B------:R-:W-:Y:S04]  /*1fb0*/  LDS.U8 R13, [R9+0x2800] ;  /* 0x00280000090d7984 */ /* 0x000fe80000000000 */
[----:B------:R-:W0:Y:S04]  /*1fc0*/  LDS.U8 R14, [R11+0x2800] ;  /* 0x002800000b0e7984 */ /* 0x000e280000000000 */
[----:B------:R-:W-:Y:S04]  /*1fd0*/  LDS.U8 R15, [R9+0x2808] ;  /* 0x00280800090f7984 */ /* 0x000fe80000000000 */
[----:B------:R-:W1:Y:S04]  /*1fe0*/  LDS.U8 R158, [R11+0x2808] ;  /* 0x002808000b9e7984 */ /* 0x000e680000000000 */
[----:B------:R-:W-:Y:S04]  /*1ff0*/  LDS.U8 R19, [R9+0x3000] ;  /* 0x0030000009137984 */ /* 0x000fe80000000000 */
[----:B------:R-:W2:Y:S04]  /*2000*/  LDS.U8 R164, [R11+0x3000] ;  /* 0x003000000ba47984 */ /* 0x000ea80000000000 */
[----:B------:R-:W-:Y:S04]  /*2010*/  LDS.U8 R21, [R9+0x3008] ;  /* 0x0030080009157984 */ /* 0x000fe80000000000 */
[----:B------:R-:W3:Y:S04]  /*2020*/  LDS.U8 R170, [R11+0x3008] ;  /* 0x003008000baa7984 */ /* 0x000ee80000000000 */
[----:B------:R-:W4:Y:S04]  /*2030*/  LDS.U8 R20, [R10+0x2800] ;  /* 0x002800000a147984 */ /* 0x000f280000000000 */
[----:B------:R-:W4:Y:S04]  /*2040*/  LDS.U8 R160, [R10+0x2808] ;  /* 0x002808000aa07984 */ /* 0x000f280000000000 */
[----:B------:R-:W4:Y:S04]  /*2050*/  LDS.U8 R166, [R10+0x3000] ;  /* 0x003000000aa67984 */ /* 0x000f280000000000 */
[----:B------:R-:W4:Y:S01]  /*2060*/  LDS.U8 R172, [R10+0x3008] ;  /* 0x003008000aac7984 */ /* 0x000f220000000000 */
[----:B0-----:R-:W-:-:S03]  /*2070*/  PRMT R13, R14, 0x7604, R13 ;  /* 0x000076040e0d7816 */ /* 0x001fc6000000000d */
[----:B------:R-:W0:Y:S04]  /*2080*/  LDS.U8 R156, [R12+0x2800] ;  /* 0x002800000c9c7984 */ /* 0x000e280000000000 */
[----:B------:R-:W0:Y:S01]  /*2090*/  LDS.U8 R162, [R12+0x2808] ;  /* 0x002808000ca27984 */ /* 0x000e220000000000 */
[----:B-1----:R-:W-:-:S03]  /*20a0*/  PRMT R15, R158, 0x7604, R15 ;  /* 0x000076049e0f7816 */ /* 0x002fc6000000000f */
[----:B------:R-:W1:Y:S04]  /*20b0*/  LDS.U8 R168, [R12+0x3000] ;  /* 0x003000000ca87984 */ /* 0x000e680000000000 */
[----:B------:R-:W1:Y:S01]  /*20c0*/  LDS.U8 R174, [R12+0x3008] ;  /* 0x003008000cae7984 */ /* 0x000e620000000000 */
[----:B--2---:R-:W-:-:S03]  /*20d0*/  PRMT R19, R164, 0x7604, R19 ;  /* 0x00007604a4137816 */ /* 0x004fc60000000013 */
[----:B------:R-:W-:Y:S01]  /*20e0*/  LDS.U8 R161, [R9+0x6800] ;  /* 0x0068000009a17984 */ /* 0x000fe20000000000 */
[----:B---3--:R-:W-:-:S03]  /*20f0*/  PRMT R21, R170, 0x7604, R21 ;  /* 0x00007604aa157816 */ /* 0x008fc60000000015 */
[----:B------:R-:W2:Y:S01]  /*2100*/  LDS.U8 R176, [R11+0x6800] ;  /* 0x006800000bb07984 */ /* 0x000ea20000000000 */
[----:B----4-:R-:W-:-:S03]  /*2110*/  PRMT R13, R20, 0x7054, R13 ;  /* 0x00007054140d7816 */ /* 0x010fc6000000000d */
[----:B------:R-:W-:Y:S01]  /*2120*/  LDS.U8 R163, [R9+0x6808] ;  /* 0x0068080009a37984 */ /* 0x000fe20000000000 */
[----:B------:R-:W-:-:S03]  /*2130*/  PRMT R15, R160, 0x7054, R15 ;  /* 0x00007054a00f7816 */ /* 0x000fc6000000000f */
[----:B------:R-:W3:Y:S01]  /*2140*/  LDS.U8 R182, [R11+0x6808] ;  /* 0x006808000bb67984 */ /* 0x000ee20000000000 */
[----:B------:R-:W-:-:S03]  /*2150*/  PRMT R19, R166, 0x7054, R19 ;  /* 0x00007054a6137816 */ /* 0x000fc60000000013 */
[----:B------:R-:W-:Y:S01]  /*2160*/  LDS.U8 R165, [R9+0x7000] ;  /* 0x0070000009a57984 */ /* 0x000fe20000000000 */
[----:B------:R-:W-:-:S03]  /*2170*/  PRMT R21, R172, 0x7054, R21 ;  /* 0x00007054ac157816 */ /* 0x000fc60000000015 */
[----:B------:R-:W4:Y:S01]  /*2180*/  LDS.U8 R188, [R11+0x7000] ;  /* 0x007000000bbc7984 */ /* 0x000f220000000000 */
[----:B0-----:R-:W-:-:S03]  /*2190*/  PRMT R156, R156, 0x654, R13 ;  /* 0x000006549c9c7816 */ /* 0x001fc6000000000d */
[----:B------:R-:W-:Y:S01]  /*21a0*/  LDS.U8 R167, [R9+0x7008] ;  /* 0x0070080009a77984 */ /* 0x000fe20000000000 */
[----:B------:R-:W-:-:S03]  /*21b0*/  PRMT R157, R162, 0x654, R15 ;  /* 0x00000654a29d7816 */ /* 0x000fc6000000000f */
[----:B------:R-:W0:Y:S01]  /*21c0*/  LDS.U8 R194, [R11+0x7008] ;  /* 0x007008000bc27984 */ /* 0x000e220000000000 */
[----:B-1----:R-:W-:-:S03]  /*21d0*/  PRMT R158, R168, 0x654, R19 ;  /* 0x00000654a89e7816 */ /* 0x002fc60000000013 */
[----:B------:R-:W1:Y:S01]  /*21e0*/  LDS.U8 R178, [R10+0x6800] ;  /* 0x006800000ab27984 */ /* 0x000e620000000000 */
[----:B------:R-:W-:-:S03]  /*21f0*/  PRMT R159, R174, 0x654, R21 ;  /* 0x00000654ae9f7816 */ /* 0x000fc60000000015 */
[----:B------:R-:W1:Y:S04]  /*2200*/  LDS.U8 R184, [R10+0x6808] ;  /* 0x006808000ab87984 */ /* 0x000e680000000000 */
[----:B------:R-:W1:Y:S04]  /*2210*/  LDS.U8 R190, [R10+0x7000] ;  /* 0x007000000abe7984 */ /* 0x000e680000000000 */
[----:B------:R-:W1:Y:S01]  /*2220*/  LDS.U8 R196, [R10+0x7008] ;  /* 0x007008000ac47984 */ /* 0x000e620000000000 */
[----:B--2---:R-:W-:-:S03]  /*2230*/  PRMT R161, R176, 0x7604, R161 ;  /* 0x00007604b0a17816 */ /* 0x004fc600000000a1 */
[----:B------:R-:W2:Y:S04]  /*2240*/  LDS.U8 R180, [R12+0x6800] ;  /* 0x006800000cb47984 */ /* 0x000ea80000000000 */
[----:B------:R-:W2:Y:S01]  /*2250*/  LDS.U8 R186, [R12+0x6808] ;  /* 0x006808000cba7984 */ /* 0x000ea20000000000 */
[----:B---3--:R-:W-:-:S03]  /*2260*/  PRMT R163, R182, 0x7604, R163 ;  /* 0x00007604b6a37816 */ /* 0x008fc600000000a3 */
[----:B------:R-:W3:Y:S04]  /*2270*/  LDS.U8 R192, [R12+0x7000] ;  /* 0x007000000cc07984 */ /* 0x000ee80000000000 */
[----:B------:R-:W3:Y:S01]  /*2280*/  LDS.U8 R198, [R12+0x7008] ;  /* 0x007008000cc67984 */ /* 0x000ee20000000000 */
[----:B------:R-:W-:Y:S01]  /*2290*/  WARPGROUP.ARRIVE ;  /* 0x00000000000079c5 */ /* 0x000fe20000000000 */
[----:B----4-:R-:W-:-:S05]  /*22a0*/  PRMT R165, R188, 0x7604, R165 ;  /* 0x00007604bca57816 */ /* 0x010fca00000000a5 */
[----:B------:R-:W-:Y:S01]  /*22b0*/  QGMMA.64x128x32.F32.E4M3.E4M3 R88, R156, gdesc[UR8], R88, gsb0 ;  /* 0x01e000089c587df3 */ /* 0x000fe20008000858 */
[----:B0-----:R-:W-:Y:S02]  /*22c0*/  PRMT R167, R194, 0x7604, R167 ;  /* 0x00007604c2a77816 */ /* 0x001fe400000000a7 */
[----:B-1----:R-:W-:Y:S02]  /*22d0*/  PRMT R161, R178, 0x7054, R161 ;  /* 0x00007054b2a17816 */ /* 0x002fe400000000a1 */
[----:B------:R-:W-:Y:S02]  /*22e0*/  PRMT R163, R184, 0x7054, R163 ;  /* 0x00007054b8a37816 */ /* 0x000fe400000000a3 */
[----:B------:R-:W-:Y:S02]  /*22f0*/  PRMT R165, R190, 0x7054, R165 ;  /* 0x00007054bea57816 */ /* 0x000fe400000000a5 */
[----:B------:R-:W-:Y:S02]  /*2300*/  PRMT R167, R196, 0x7054, R167 ;  /* 0x00007054c4a77816 */ /* 0x000fe400000000a7 */
[----:B--2---:R-:W-:-:S02]  /*2310*/  PRMT R160, R180, 0x654, R161 ;  /* 0x00000654b4a07816 */ /* 0x004fc400000000a1 */
[----:B------:R-:W-:Y:S02]  /*2320*/  PRMT R161, R186, 0x654, R163 ;  /* 0x00000654baa17816 */ /* 0x000fe400000000a3 */
[----:B---3--:R-:W-:Y:S02]  /*2330*/  PRMT R162, R192, 0x654, R165 ;  /* 0x00000654c0a27816 */ /* 0x008fe400000000a5 */
[----:B------:R-:W-:Y:S01]  /*2340*/  PRMT R163, R198, 0x654, R167 ;  /* 0x00000654c6a37816 */ /* 0x000fe200000000a7 */
[----:B------:R-:W-:-:S03]  /*2350*/  WARPGROUP.DEPBAR.LE gsb0, 0x0 ;  /* 0x00008000000079c5 */ /* 0x000fc60000010000 */
[----:B------:R-:W-:-:S06]  /*2360*/  WARPGROUP.ARRIVE ;  /* 0x00000000000079c5 */ /* 0x000fcc0000000000 */
[----:B------:R-:W-:Y:S03]  /*2370*/  QGMMA.64x128x32.F32.E4M3.E4M3 R24, R160, gdesc[UR8], R24, gsb0 ;  /* 0x01e00008a0187df3 */ /* 0x000fe60008000818 */
        /* <DEDUP_REMOVED lines=22> */
[----:B------:R-:W-:Y:S01]  /*24e0*/  LDS.U8 R163, [R9+0x7808] ;  /* 0x0078080009a37984 */ /* 0x000fe20000000000 */
[----:B----4-:R-:W-:-:S03]  /*24f0*/  PRMT R13, R20, 0x7054, R13 ;  /* 0x00007054140d7816 */ /* 0x010fc6000000000d */
[----:B------:R-:W-:Y:S01]  /*2500*/  LDS.U8 R165, [R9+0x8000] ;  /* 0x0080000009a57984 */ /* 0x000fe20000000000 */
[----:B------:R-:W-:-:S03]  /*2510*/  PRMT R15, R160, 0x7054, R15 ;  /* 0x00007054a00f7816 */ /* 0x000fc6000000000f */
[----:B------:R-:W-:Y:S01]  /*2520*/  LDS.U8 R167, [R9+0x8008] ;  /* 0x0080080009a77984 */ /* 0x000fe20000000000 */
[----:B------:R-:W-:-:S03]  /*2530*/  PRMT R19, R166, 0x7054, R19 ;  /* 0x00007054a6137816 */ /* 0x000fc60000000013 */
[----:B------:R-:W2:Y:S01]  /*2540*/  LDS.U8 R176, [R11+0x7800] ;  /* 0x007800000bb07984 */ /* 0x000ea20000000000 */
[----:B------:R-:W-:-:S03]  /*2550*/  PRMT R21, R172, 0x7054, R21 ;  /* 0x00007054ac157816 */ /* 0x000fc60000000015 */
[----:B------:R-:W3:Y:S01]  /*2560*/  LDS.U8 R182, [R11+0x7808] ;  /* 0x007808000bb67984 */ /* 0x000ee20000000000 */
[----:B0-----:R-:W-:-:S03]  /*2570*/  PRMT R156, R156, 0x654, R13 ;  /* 0x000006549c9c7816 */ /* 0x001fc6000000000d */
[----:B------:R-:W0:Y:S01]  /*2580*/  LDS.U8 R188, [R11+0x8000] ;  /* 0x008000000bbc7984 */ /* 0x000e220000000000 */
[----:B------:R-:W-:-:S03]  /*2590*/  PRMT R157, R162, 0x654, R15 ;  /* 0x00000654a29d7816 */ /* 0x000fc6000000000f */
[----:B------:R-:W4:Y:S01]  /*25a0*/  LDS.U8 R194, [R11+0x8008] ;  /* 0x008008000bc27984 */ /* 0x000f220000000000 */
[----:B-1----:R-:W-:-:S03]  /*25b0*/  PRMT R158, R168, 0x654, R19 ;  /* 0x00000654a89e7816 */ /* 0x002fc60000000013 */
[----:B------:R-:W1:Y:S01]  /*25c0*/  LDS.U8 R178, [R10+0x7800] ;  /* 0x007800000ab27984 */ /* 0x000e620000000000 */
[----:B------:R-:W-:-:S03]  /*25d0*/  PRMT R159, R174, 0x654, R21 ;  /* 0x00000654ae9f7816 */ /* 0x000fc60000000015 */
[----:B------:R-:W1:Y:S04]  /*25e0*/  LDS.U8 R184, [R10+0x7808] ;  /* 0x007808000ab87984 */ /* 0x000e680000000000 */
[----:B------:R-:W1:Y:S04]  /*25f0*/  LDS.U8 R190, [R10+0x8000] ;  /* 0x008000000abe7984 */ /* 0x000e680000000000 */
[----:B------:R-:W1:Y:S04]  /*2600*/  LDS.U8 R196, [R10+0x8008] ;  /* 0x008008000ac47984 */ /* 0x000e680000000000 */
[----:B------:R-:W1:Y:S04]  /*2610*/  LDS.U8 R180, [R12+0x7800] ;  /* 0x007800000cb47984 */ /* 0x000e680000000000 */
[----:B------:R-:W1:Y:S04]  /*2620*/  LDS.U8 R186, [R12+0x7808] ;  /* 0x007808000cba7984 */ /* 0x000e680000000000 */
[----:B------:R-:W1:Y:S01]  /*2630*/  LDS.U8 R192, [R12+0x8000] ;  /* 0x008000000cc07984 */ /* 0x000e620000000000 */
[----:B--2---:R-:W-:-:S03]  /*2640*/  PRMT R161, R176, 0x7604, R161 ;  /* 0x00007604b0a17816 */ /* 0x004fc600000000a1 */
[----:B------:R-:W2:Y:S01]  /*2650*/  LDS.U8 R198, [R12+0x8008] ;  /* 0x008008000cc67984 */ /* 0x000ea20000000000 */
[----:B------:R-:W-:Y:S01]  /*2660*/  WARPGROUP.ARRIVE ;  /* 0x00000000000079c5 */ /* 0x000fe20000000000 */
[----:B---3--:R-:W-:Y:S02]  /*2670*/  PRMT R163, R182, 0x7604, R163 ;  /* 0x00007604b6a37816 */ /* 0x008fe400000000a3 */
[----:B0-----:R-:W-:-:S03]  /*2680*/  PRMT R165, R188, 0x7604, R165 ;  /* 0x00007604bca57816 */ /* 0x001fc600000000a5 */
[----:B------:R-:W-:Y:S01]  /*2690*/  QGMMA.64x128x32.F32.E4M3.E4M3 R88, R156, gdesc[UR4], R88, gsb0 ;  /* 0x01e000049c587df3 */ /* 0x000fe20008000858 */
[----:B----4-:R-:W-:Y:S02]  /*26a0*/  PRMT R167, R194, 0x7604, R167 ;  /* 0x00007604c2a77816 */ /* 0x010fe400000000a7 */
[----:B-1----:R-:W-:Y:S02]  /*26b0*/  PRMT R161, R178, 0x7054, R161 ;  /* 0x00007054b2a17816 */ /* 0x002fe400000000a1 */
[----:B------:R-:W-:Y:S02]  /*26c0*/  PRMT R163, R184, 0x7054, R163 ;  /* 0x00007054b8a37816 */ /* 0x000fe400000000a3 */
[----:B------:R-:W-:Y:S02]  /*26d0*/  PRMT R165, R190, 0x7054, R165 ;  /* 0x00007054bea57816 */ /* 0x000fe400000000a5 */
[----:B------:R-:W-:Y:S02]  /*26e0*/  PRMT R167, R196, 0x7054, R167 ;  /* 0x00007054c4a77816 */ /* 0x000fe400000000a7 */
[----:B------:R-:W-:-:S02]  /*26f0*/  PRMT R160, R180, 0x654, R161 ;  /* 0x00000654b4a07816 */ /* 0x000fc400000000a1 */
[----:B------:R-:W-:Y:S02]  /*2700*/  PRMT R161, R186, 0x654, R163 ;  /* 0x00000654baa17816 */ /* 0x000fe400000000a3 */
[----:B------:R-:W-:Y:S02]  /*2710*/  PRMT R162, R192, 0x654, R165 ;  /* 0x00000654c0a27816 */ /* 0x000fe400000000a5 */
[----:B--2---:R-:W-:Y:S01]  /*2720*/  PRMT R163, R198, 0x654, R167 ;  /* 0x00000654c6a37816 */ /* 0x004fe200000000a7 */
[----:B------:R-:W-:-:S03]  /*2730*/  WARPGROUP.DEPBAR.LE gsb0, 0x0 ;  /* 0x00008000000079c5 */ /* 0x000fc60000010000 */
[----:B------:R-:W-:-:S06]  /*2740*/  WARPGROUP.ARRIVE ;  /* 0x00000000000079c5 */ /* 0x000fcc0000000000 */
[----:B------:R-:W-:Y:S03]  /*2750*/  QGMMA.64x128x32.F32.E4M3.E4M3 R24, R160, gdesc[UR4], R24, gsb0 ;  /* 0x01e00004a0187df3 */ /* 0x000fe60008000818 */
[----:B------:R-:W-:Y:S02]  /*2760*/  WARPGROUP.DEPBAR.LE gsb0, 0x0 ;  /* 0x00008000000079c5 */ /* 0x000fe40000010000 */
[----:B------:R-:W-:Y:S05]  /*2770*/  @!P2 BRA `(.L_x_22) ;  /* 0x0000002400b0a947 */ /* 0x000fea0003800000 */
[----:B------:R-:W-:Y:S05]  /*2780*/  @!P0 BRA `(.L_x_23) ;  /* 0x0000000000048947 */ /* 0x000fea0003800000 */
[----:B------:R-:W-:Y:S01]  /*2790*/  BPT.TRAP 0x1 ;  /* 0x000000040000795c */ /* 0x000fe20000300000 */
.L_x_23:
[----:B------:R-:W-:-:S05]  /*27a0*/  IMAD.SHL.U32 R10, R3, 0x8000, RZ ;  /* 0x00008000030a7824 */ /* 0x000fca00078e00ff */
[----:B------:R-:W-:-:S05]  /*27b0*/  LOP3.LUT R9, R10, R5, RZ, 0xfc, !PT ;  /* 0x000000050a097212 */ /* 0x000fca00078efcff */
[----:B------:R-:W-:Y:S01]  /*27c0*/  IMAD.IADD R9, R0, 0x1, R9 ;  /* 0x0000000100097824 */ /* 0x000fe200078e0209 */
[----:B------:R-:W-:Y:S06]  /*27d0*/  @P1 BRA `(.L_x_24) ;  /* 0x0000000000081947 */ /* 0x000fec0003800000 */
[----:B------:R-:W0:Y:S02]  /*27e0*/  SYNCS.PHASECHK.TRANS64.TRYWAIT P1, [R7+URZ], R8 ;  /* 0x00000008070075a7 */ /* 0x000e24000802017f */
[----:B0-----:R-:W-:Y:S05]  /*27f0*/  @!P1 BRA `(.L_x_25) ;  /* 0x000000d400b49947 */ /* 0x001fea0003800000 */
.L_x_24:
[--C-:B------:R-:W-:Y:S01]  /*2800*/  IMAD.IADD R161, R6, 0x1, R9.reuse ;  /* 0x0000000106a17824 */ /* 0x100fe200078e0209 */
[----:B------:R-:W-:Y:S01]  /*2810*/  LDS.U8 R15, [R9+0x1008] ;  /* 0x00100800090f7984 */ /* 0x000fe20000000000 */
[C---:B------:R-:W-:Y:S01]  /*2820*/  IMAD.IADD R163, R4.reuse, 0x1, R9 ;  /* 0x0000000104a37824 */ /* 0x040fe200078e0209 */
[----:B------:R-:W-:Y:S01]  /*2830*/  UMOV UR5, UR39 ;  /* 0x0000002700057c82 */ /* 0x000fe20008000000 */
[----:B------:R-:W-:Y:S01]  /*2840*/  IMAD.IADD R165, R4, 0x1, R161 ;  /* 0x0000000104a57824 */ /* 0x000fe200078e02a1 */
[----:B------:R-:W1:Y:S04]  /*2850*/  LDS.U8 R162, [R161+0x1008] ;  /* 0x00100800a1a27984 */ /* 0x000e680000000000 */
[----:B0-----:R-:W-:Y:S04]  /*2860*/  LDS.U8 R7, [R9+0x800] ;  /* 0x0008000009077984 */ /* 0x001fe80000000000 */
[----:B------:R-:W-:Y:S04]  /*2870*/  LDS.U8 R11, [R9+0x808] ;  /* 0x00080800090b7984 */ /* 0x000fe80000000000 */
[----:B------:R-:W-:Y:S04]  /*2880*/  LDS.U8 R13, [R9+0x1000] ;  /* 0x00100000090d7984 */ /* 0x000fe80000000000 */
[----:B------:R-:W-:Y:S04]  /*2890*/  LDS.U8 R19, [R9+0x4800] ;  /* 0x0048000009137984 */ /* 0x000fe80000000000 */
[----:B------:R-:W-:Y:S04]  /*28a0*/  LDS.U8 R21, [R9+0x4808] ;  /* 0x0048080009157984 */ /* 0x000fe80000000000 */
[----:B------:R-:W-:Y:S04]  /*28b0*/  LDS.U8 R157, [R9+0x5000] ;  /* 0x00500000099d7984 */ /* 0x000fe80000000000 */
[----:B------:R0:W-:Y:S04]  /*28c0*/  LDS.U8 R159, [R9+0x5008] ;  /* 0x00500800099f7984 */ /* 0x0001e80000000000 */
[----:B------:R-:W2:Y:S04]  /*28d0*/  LDS.U8 R8, [R161+0x800] ;  /* 0x00080000a1087984 */ /* 0x000ea80000000000 */
[----:B------:R-:W3:Y:S01]  /*28e0*/  LDS.U8 R14, [R161+0x808] ;  /* 0x00080800a10e7984 */ /* 0x000ee20000000000 */
[----:B0-----:R-:W0:Y:S03]  /*28f0*/  LDC R9, c[0x0][0x28c] ;  /* 0x0000a300ff097b82 */ /* 0x001e260000000800 */
[----:B------:R-:W4:Y:S01]  /*2900*/  LDS.U8 R158, [R161+0x1000] ;  /* 0x00100000a19e7984 */ /* 0x000f220000000000 */
[----:B-1----:R-:W-:-:S03]  /*2910*/  PRMT R15, R162, 0x7604, R15 ;  /* 0x00007604a20f7816 */ /* 0x002fc6000000000f */
[----:B------:R-:W1:Y:S04]  /*2920*/  LDS.U8 R172, [R161+0x4800] ;  /* 0x00480000a1ac7984 */ /* 0x000e680000000000 */
[----:B------:R-:W1:Y:S04]  /*2930*/  LDS.U8 R178, [R161+0x4808] ;  /* 0x00480800a1b27984 */ /* 0x000e680000000000 */
[----:B------:R-:W1:Y:S04]  /*2940*/  LDS.U8 R184, [R161+0x5000] ;  /* 0x00500000a1b87984 */ /* 0x000e680000000000 */
[----:B------:R-:W1:Y:S04]  /*2950*/  LDS.U8 R190, [R161+0x5008] ;  /* 0x00500800a1be7984 */ /* 0x000e680000000000 */
[----:B------:R-:W1:Y:S01]  /*2960*/  LDS.U8 R164, [R163+0x1008] ;  /* 0x00100800a3a47984 */ /* 0x000e620000000000 */
[----:B0-----:R-:W-:-:S03]  /*2970*/  ISETP.GE.AND P1, PT, R9, 0x101, PT ;  /* 0x000001010900780c */ /* 0x001fc60003f26270 */
[----:B------:R-:W0:Y:S04]  /*2980*/  LDS.U8 R12, [R163+0x800] ;  /* 0x00080000a30c7984 */ /* 0x000e280000000000 */
[----:B------:R-:W0:Y:S04]  /*2990*/  LDS.U8 R20, [R163+0x808] ;  /* 0x00080800a3147984 */ /* 0x000e280000000000 */
[----:B------:R-:W0:Y:S01]  /*29a0*/  LDS.U8 R160, [R163+0x1000] ;  /* 0x00100000a3a07984 */ /* 0x000e220000000000 */
[----:B--2---:R-:W-:-:S03]  /*29b0*/  PRMT R7, R8, 0x7604, R7 ;  /* 0x0000760408077816 */ /* 0x004fc60000000007 */
[----:B------:R-:W2:Y:S01]  /*29c0*/  LDS.U8 R174, [R163+0x4800] ;  /* 0x00480000a3ae7984 */ /* 0x000ea20000000000 */
[----:B---3--:R-:W-:-:S03]  /*29d0*/  PRMT R11, R14, 0x7604, R11 ;  /* 0x000076040e0b7816 */ /* 0x008fc6000000000b */
[----:B------:R-:W3:Y:S01]  /*29e0*/  LDS.U8 R180, [R163+0x4808] ;  /* 0x00480800a3b47984 */ /* 0x000ee20000000000 */
[----:B----4-:R-:W-:-:S03]  /*29f0*/  PRMT R13, R158, 0x7604, R13 ;  /* 0x000076049e0d7816 */ /* 0x010fc6000000000d */
[----:B------:R-:W4:Y:S01]  /*2a00*/  LDS.U8 R186, [R163+0x5000] ;  /* 0x00500000a3ba7984 */ /* 0x000f220000000000 */
[----:B-1----:R-:W-:-:S03]  /*2a10*/  PRMT R19, R172, 0x7604, R19 ;  /* 0x00007604ac137816 */ /* 0x002fc60000000013 */
[----:B------:R-:W1:Y:S01]  /*2a20*/  LDS.U8 R192, [R163+0x5008] ;  /* 0x00500800a3c07984 */ /* 0x000e620000000000 */
[----:B------:R-:W-:-:S03]  /*2a30*/  PRMT R21, R178, 0x7604, R21 ;  /* 0x00007604b2157816 */ /* 0x000fc60000000015 */
[----:B------:R-:W1:Y:S01]  /*2a40*/  LDS.U8 R166, [R165+0x1008] ;  /* 0x00100800a5a67984 */ /* 0x000e620000000000 */
[----:B------:R-:W-:-:S03]  /*2a50*/  PRMT R157, R184, 0x7604, R157 ;  /* 0x00007604b89d7816 */ /* 0x000fc6000000009d */
[----:B------:R-:W1:Y:S01]  /*2a60*/  LDS.U8 R168, [R165+0x800] ;  /* 0x00080000a5a87984 */ /* 0x000e620000000000 */
[----:B------:R-:W-:-:S03]  /*2a70*/  PRMT R159, R190, 0x7604, R159 ;  /* 0x00007604be9f7816 */ /* 0x000fc6000000009f */
[----:B------:R-:W1:Y:S01]  /*2a80*/  LDS.U8 R156, [R165+0x808] ;  /* 0x00080800a59c7984 */ /* 0x000e620000000000 */
[----:B------:R-:W-:-:S03]  /*2a90*/  PRMT R15, R164, 0x7054, R15 ;  /* 0x00007054a40f7816 */ /* 0x000fc6000000000f */
[----:B------:R-:W1:Y:S01]  /*2aa0*/  LDS.U8 R170, [R165+0x1000] ;  /* 0x00100000a5aa7984 */ /* 0x000e620000000000 */
[----:B0-----:R-:W-:-:S03]  /*2ab0*/  PRMT R7, R12, 0x7054, R7 ;  /* 0x000070540c077816 */ /* 0x001fc60000000007 */
[----:B------:R-:W0:Y:S01]  /*2ac0*/  LDS.U8 R176, [R165+0x4800] ;  /* 0x00480000a5b07984 */ /* 0x000e220000000000 */
[----:B------:R-:W-:-:S03]  /*2ad0*/  PRMT R11, R20, 0x7054, R11 ;  /* 0x00007054140b7816 */ /* 0x000fc6000000000b */
[----:B------:R-:W0:Y:S01]  /*2ae0*/  LDS.U8 R182, [R165+0x4808] ;  /* 0x00480800a5b67984 */ /* 0x000e220000000000 */
[----:B------:R-:W-:-:S03]  /*2af0*/  PRMT R13, R160, 0x7054, R13 ;  /* 0x00007054a00d7816 */ /* 0x000fc6000000000d */
[----:B------:R-:W0:Y:S01]  /*2b00*/  LDS.U8 R188, [R165+0x5000] ;  /* 0x00500000a5bc7984 */ /* 0x000e220000000000 */
[----:B--2---:R-:W-:-:S03]  /*2b10*/  PRMT R19, R174, 0x7054, R19 ;  /* 0x00007054ae137816 */ /* 0x004fc60000000013 */
[----:B------:R2:W2:Y:S01]  /*2b20*/  LDS.U8 R194, [R165+0x5008] ;  /* 0x00500800a5c27984 */ /* 0x0004a20000000000 */
[----:B---3--:R-:W-:Y:S02]  /*2b30*/  PRMT R21, R180, 0x7054, R21 ;  /* 0x00007054b4157816 */ /* 0x008fe40000000015 */
[----:B----4-:R-:W-:Y:S02]  /*2b40*/  PRMT R157, R186, 0x7054, R157 ;  /* 0x00007054ba9d7816 */ /* 0x010fe4000000009d */
[----:B-1----:R-:W-:Y:S02]  /*2b50*/  PRMT R159, R192, 0x7054, R159 ;  /* 0x00007054c09f7816 */ /* 0x002fe4000000009f */
[----:B------:R-:W-:Y:S02]  /*2b60*/  PRMT R171, R166, 0x654, R15 ;  /* 0x00000654a6ab7816 */ /* 0x000fe4000000000f */
[----:B------:R-:W-:Y:S02]  /*2b70*/  PRMT R168, R168, 0x654, R7 ;  /* 0x00000654a8a87816 */ /* 0x000fe40000000007 */
[----:B------:R-:W-:-:S02]  /*2b80*/  PRMT R169, R156, 0x654, R11 ;  /* 0x000006549ca97816 */ /* 0x000fc4000000000b */
[----:B------:R-:W-:Y:S02]  /*2b90*/  PRMT R170, R170, 0x654, R13 ;  /* 0x00000654aaaa7816 */ /* 0x000fe4000000000d */
[----:B0-----:R-:W-:Y:S02]  /*2ba0*/  PRMT R164, R176, 0x654, R19 ;  /* 0x00000654b0a47816 */ /* 0x001fe40000000013 */
[----:B--2---:R-:W-:Y:S02]  /*2bb0*/  PRMT R165, R182, 0x654, R21 ;  /* 0x00000654b6a57816 */ /* 0x004fe40000000015 */
[----:B------:R-:W-:Y:S02]  /*2bc0*/  PRMT R166, R188, 0x654, R157 ;  /* 0x00000654bca67816 */ /* 0x000fe4000000009d */
[----:B------:R-:W-:Y:S01]  /*2bd0*/  PRMT R167, R194, 0x654, R159 ;  /* 0x00000654c2a77816 */ /* 0x000fe2000000009f */
[----:B------:R-:W-:Y:S06]  /*2be0*/  @!P1 BRA `(.L_x_26) ;  /* 0x0000001000f89947 */ /* 0x000fec0003800000 */
[----:B------:R-:W-:Y:S01]  /*2bf0*/  R2UR UR7, R3 ;  /* 0x00000000030772ca */ /* 0x000fe200000e0000 */
[----:B------:R-:W-:Y:S01]  /*2c00*/  UIADD3 UR6, UR40, -0x1, URZ ;  /* 0xffffffff28067890 */ /* 0x000fe2000fffe03f */
[----:B------:R-:W-:-:S13]  /*2c10*/  UMOV UR5, UR39 ;  /* 0x0000002700057c82 */ /* 0x000fda0008000000 */
.L_x_34:
[----:B------:R-:W-:-:S04]  /*2c20*/  UIADD3 UR8, UR7, 0x1, URZ ;  /* 0x0000000107087890 */ /* 0x000fc8000fffe03f */
[----:B------:R-:W-:-:S04]  /*2c30*/  UISETP.NE.AND UP0, UPT, UR8, 0x4, UPT ;  /* 0x000000040800788c */ /* 0x000fc8000bf05270 */
[----:B------:R-:W-:Y:S02]  /*2c40*/  USEL UR9, URZ, 0x1, UP0 ;  /* 0x000000013f097887 */ /* 0x000fe40008000000 */
[----:B------:R-:W-:-:S04]  /*2c50*/  USEL UR8, UR8, URZ, UP0 ;  /* 0x0000003f08087287 */ /* 0x000fc80008000000 */
[----:B------:R-:W-:Y:S02]  /*2c60*/  LOP3.LUT R155, R155, UR9, RZ, 0x3c, !PT ;  /* 0x000000099b9b7c12 */ /* 0x000fe4000f8e3cff */
[----:B------:R-:W-:Y:S01]  /*2c70*/  IMAD.U32 R3, RZ, RZ, UR8 ;  /* 0x00000008ff037e24 */ /* 0x000fe2000f8e00ff */
[----:B------:R-:W-:Y:S06]  /*2c80*/  @!P0 BRA `(.L_x_27) ;  /* 0x0000000000048947 */ /* 0x000fec0003800000 */
[----:B------:R-:W-:Y:S01]  /*2c90*/  BPT.TRAP 0x1 ;  /* 0x000000040000795c */ /* 0x000fe20000300000 */
.L_x_27:
[----:B------:R-:W0:Y:S01]  /*2ca0*/  S2UR UR9, SR_CgaCtaId ;  /* 0x00000000000979c3 */ /* 0x000e220000008800 */
[----:B------:R-:W-:Y:S01]  /*2cb0*/  UMOV UR8, 0x400 ;  /* 0x0000040000087882 */ /* 0x000fe20000000000 */
[----:B------:R-:W-:Y:S01]  /*2cc0*/  SHF.L.U32 R7, R155, 0x1f, RZ ;  /* 0x0000001f9b077819 */ /* 0x000fe200000006ff */
[----:B------:R-:W-:Y:S01]  /*2cd0*/  ULEA UR10, UR7, UR4, 0xa ;  /* 0x00000004070a7291 */ /* 0x000fe2000f8e503f */
[----:B------:R-:W-:Y:S01]  /*2ce0*/  UMOV UR11, 0x40000040 ;  /* 0x40000040000b7882 */ /* 0x000fe20000000000 */
[----:B------:R-:W-:Y:S01]  /*2cf0*/  USHF.L.U32 UR7, UR7, 0xf, URZ ;  /* 0x0000000f07077899 */ /* 0x000fe2000800063f */
[----:B------:R-:W-:-:S04]  /*2d00*/  UMOV UR15, UR11 ;  /* 0x0000000b000f7c82 */ /* 0x000fc80008000000 */
[----:B------:R-:W-:Y:S01]  /*2d10*/  UMOV UR14, UR10 ;  /* 0x0000000a000e7c82 */ /* 0x000fe20008000000 */
[----:B------:R-:W-:Y:S01]  /*2d20*/  LOP3.LUT R9, R5, UR7, RZ, 0xfc, !PT ;  /* 0x0000000705097c12 */ /* 0x000fe2000f8efcff */
[----:B0-----:R-:W-:-:S06]  /*2d30*/  ULEA UR8, UR9, UR8, 0x18 ;  /* 0x0000000809087291 */ /* 0x001fcc000f8ec03f */
[----:B------:R-:W-:Y:S01]  /*2d40*/  IMAD.U32 R0, RZ, RZ, UR8 ;  /* 0x00000008ff007e24 */ /* 0x000fe2000f8e00ff */
[----:B------:R-:W-:-:S03]  /*2d50*/  UIADD3 UR8, UR10, 0x2, URZ ;  /* 0x000000020a087890 */ /* 0x000fc6000fffe03f */
[----:B------:R-:W-:Y:S02]  /*2d60*/  IMAD R8, R3, 0x8, R0 ;  /* 0x0000000803087824 */ /* 0x000fe400078e0200 */
[----:B------:R-:W-:Y:S02]  /*2d70*/  IMAD.IADD R9, R0, 0x1, R9 ;  /* 0x0000000100097824 */ /* 0x000fe400078e0209 */
[----:B------:R0:W1:Y:S01]  /*2d80*/  SYNCS.PHASECHK.TRANS64.TRYWAIT P1, [R8+URZ], R7 ;  /* 0x00000007080075a7 */ /* 0x000062000802017f */
[----:B------:R-:W-:Y:S01]  /*2d90*/  WARPGROUP.ARRIVE ;  /* 0x00000000000079c5 */ /* 0x000fe20000000000 */
[--C-:B------:R-:W-:Y:S02]  /*2da0*/  IMAD.IADD R11, R6, 0x1, R9.reuse ;  /* 0x00000001060b7824 */ /* 0x100fe400078e0209 */
[C---:B------:R-:W-:Y:S02]  /*2db0*/  IMAD.IADD R10, R4.reuse, 0x1, R9 ;  /* 0x00000001040a7824 */ /* 0x040fe400078e0209 */
[----:B------:R-:W-:Y:S01]  /*2dc0*/  IMAD.IADD R12, R4, 0x1, R11 ;  /* 0x00000001040c7824 */ /* 0x000fe200078e020b */
[----:B------:R-:W-:Y:S03]  /*2dd0*/  QGMMA.64x128x32.F32.E4M3.E4M3 R88, R168, gdesc[UR8], R88, gsb0 ;  /* 0x01e00008a8587df3 */ /* 0x000fe60008000858 */
[----:B------:R-:W-:-:S02]  /*2de0*/  WARPGROUP.DEPBAR.LE gsb0, 0x0 ;  /* 0x00008000000079c5 */ /* 0x000fc40000010000 */
[----:B------:R-:W-:-:S07]  /*2df0*/  WARPGROUP.ARRIVE ;  /* 0x00000000000079c5 */ /* 0x000fce0000000000 */
[----:B------:R-:W-:Y:S01]  /*2e00*/  QGMMA.64x128x32.F32.E4M3.E4M3 R24, R164, gdesc[UR12], R24, gsb0 ;  /* 0x01e0000ca4187df3 */ /* 0x000fe20008000818 */
[----:B------:R-:W-:Y:S01]  /*2e10*/  UMOV UR14, UR8 ;  /* 0x00000008000e7c82 */ /* 0x000fe20008000000 */
[----:B------:R-:W-:Y:S01]  /*2e20*/  UMOV UR15, 0x40000040 ;  /* 0x40000040000f7882 */ /* 0x000fe20000000000 */
[----:B------:R-:W-:Y:S02]  /*2e30*/  WARPGROUP.DEPBAR.LE gsb0, 0x0 ;  /* 0x00008000000079c5 */ /* 0x000fe40000010000 */
[----:B------:R-:W-:Y:S04]  /*2e40*/  LDS.U8 R15, [R9+0x1808] ;  /* 0x00180800090f7984 */ /* 0x000fe80000000000 */
[----:B------:R-:W2:Y:S04]  /*2e50*/  LDS.U8 R156, [R11+0x1808] ;  /* 0x001808000b9c7984 */ /* 0x000ea80000000000 */
[----:B------:R-:W-:Y:S04]  /*2e60*/  LDS.U8 R13, [R9+0x1800] ;  /* 0x00180000090d7984 */ /* 0x000fe80000000000 */
[----:B------:R-:W3:Y:S04]  /*2e70*/  LDS.U8 R14, [R11+0x1800] ;  /* 0x001800000b0e7984 */ /* 0x000ee80000000000 */
[----:B------:R-:W-:Y:S04]  /*2e80*/  LDS.U8 R19, [R9+0x2000] ;  /* 0x0020000009137984 */ /* 0x000fe80000000000 */
        /* <DEDUP_REMOVED lines=13> */
[----:B----4-:R-:W-:-:S03]  /*2f60*/  PRMT R19, R164, 0x7604, R19 ;  /* 0x00007604a4137816 */ /* 0x010fc60000000013 */
[----:B------:R-:W-:Y:S01]  /*2f70*/  LDS.U8 R157, [R9+0x5800] ;  /* 0x00580000099d7984 */ /* 0x000fe20000000000 */
[----:B0-----:R-:W-:-:S03]  /*2f80*/  PRMT R21, R170, 0x7604, R21 ;  /* 0x00007604aa157816 */ /* 0x001fc60000000015 */
[----:B------:R-:W0:Y:S01]  /*2f90*/  LDS.U8 R176, [R11+0x5800] ;  /* 0x005800000bb07984 */ /* 0x000e220000000000 */
[----:B-1----:R-:W-:-:S03]  /*2fa0*/  PRMT R15, R158, 0x7054, R15 ;  /* 0x000070549e0f7816 */ /* 0x002fc6000000000f */
[----:B------:R-:W-:Y:S01]  /*2fb0*/  LDS.U8 R159, [R9+0x5808] ;  /* 0x00580800099f7984 */ /* 0x000fe20000000000 */
[----:B------:R-:W-:-:S03]  /*2fc0*/  PRMT R13, R20, 0x7054, R13 ;  /* 0x00007054140d7816 */ /* 0x000fc6000000000d */
[----:B------:R-:W1:Y:S01]  /*2fd0*/  LDS.U8 R182, [R11+0x5808] ;  /* 0x005808000bb67984 */ /* 0x000e620000000000 */
[----:B------:R-:W-:-:S03]  /*2fe0*/  PRMT R19, R166, 0x7054, R19 ;  /* 0x00007054a6137816 */ /* 0x000fc60000000013 */
[----:B------:R-:W-:Y:S01]  /*2ff0*/  LDS.U8 R165, [R9+0x6000] ;  /* 0x0060000009a57984 */ /* 0x000fe20000000000 */
[----:B------:R-:W-:-:S03]  /*3000*/  PRMT R21, R172, 0x7054, R21 ;  /* 0x00007054ac157816 */ /* 0x000fc60000000015 */
[----:B------:R-:W4:Y:S01]  /*3010*/  LDS.U8 R188, [R11+0x6000] ;  /* 0x006000000bbc7984 */ /* 0x000f220000000000 */
[----:B--2---:R-:W-:-:S03]  /*3020*/  PRMT R161, R162, 0x654, R15 ;  /* 0x00000654a2a17816 */ /* 0x004fc6000000000f */
[----:B------:R-:W-:Y:S01]  /*3030*/  LDS.U8 R169, [R9+0x6008] ;  /* 0x0060080009a97984 */ /* 0x000fe20000000000 */
[----:B------:R-:W-:-:S03]  /*3040*/  PRMT R160, R160, 0x654, R13 ;  /* 0x00000654a0a07816 */ /* 0x000fc6000000000d */
[----:B------:R-:W2:Y:S01]  /*3050*/  LDS.U8 R192, [R11+0x6008] ;  /* 0x006008000bc07984 */ /* 0x000ea20000000000 */
[----:B---3--:R-:W-:-:S03]  /*3060*/  PRMT R162, R168, 0x654, R19 ;  /* 0x00000654a8a27816 */ /* 0x008fc60000000013 */
[----:B------:R-:W3:Y:S01]  /*3070*/  LDS.U8 R178, [R10+0x5800] ;  /* 0x005800000ab27984 */ /* 0x000ee20000000000 */
[----:B------:R-:W-:-:S03]  /*3080*/  PRMT R163, R174, 0x654, R21 ;  /* 0x00000654aea37816 */ /* 0x000fc60000000015 */
[----:B------:R-:W3:Y:S04]  /*3090*/  LDS.U8 R184, [R10+0x5808] ;  /* 0x005808000ab87984 */ /* 0x000ee80000000000 */
[----:B------:R-:W3:Y:S04]  /*30a0*/  LDS.U8 R190, [R10+0x6000] ;  /* 0x006000000abe7984 */ /* 0x000ee80000000000 */
[----:B------:R-:W3:Y:S01]  /*30b0*/  LDS.U8 R194, [R10+0x6008] ;  /* 0x006008000ac27984 */ /* 0x000ee20000000000 */
[----:B0-----:R-:W-:-:S03]  /*30c0*/  PRMT R157, R176, 0x7604, R157 ;  /* 0x00007604b09d7816 */ /* 0x001fc6000000009d */
[----:B------:R-:W0:Y:S04]  /*30d0*/  LDS.U8 R180, [R12+0x5800] ;  /* 0x005800000cb47984 */ /* 0x000e280000000000 */
[----:B------:R-:W0:Y:S01]  /*30e0*/  LDS.U8 R186, [R12+0x5808] ;  /* 0x005808000cba7984 */ /* 0x000e220000000000 */
[----:B-1----:R-:W-:-:S03]  /*30f0*/  PRMT R159, R182, 0x7604, R159 ;  /* 0x00007604b69f7816 */ /* 0x002fc6000000009f */
[----:B------:R-:W1:Y:S04]  /*3100*/  LDS.U8 R167, [R12+0x6000] ;  /* 0x006000000ca77984 */ /* 0x000e680000000000 */
[----:B------:R-:W1:Y:S01]  /*3110*/  LDS.U8 R196, [R12+0x6008] ;  /* 0x006008000cc47984 */ /* 0x000e620000000000 */
[----:B------:R-:W-:Y:S01]  /*3120*/  WARPGROUP.ARRIVE ;  /* 0x00000000000079c5 */ /* 0x000fe20000000000 */
[----:B----4-:R-:W-:-:S05]  /*3130*/  PRMT R165, R188, 0x7604, R165 ;  /* 0x00007604bca57816 */ /* 0x010fca00000000a5 */
[----:B------:R-:W-:Y:S01]  /*3140*/  QGMMA.64x128x32.F32.E4M3.E4M3 R88, R160, gdesc[UR12], R88, gsb0 ;  /* 0x01e0000ca0587df3 */ /* 0x000fe20008000858 */
[----:B--2---:R-:W-:Y:S02]  /*3150*/  PRMT R169, R192, 0x7604, R169 ;  /* 0x00007604c0a97816 */ /* 0x004fe400000000a9 */
[----:B---3--:R-:W-:Y:S02]  /*3160*/  PRMT R157, R178, 0x7054, R157 ;  /* 0x00007054b29d7816 */ /* 0x008fe4000000009d */
[----:B------:R-:W-:Y:S02]  /*3170*/  PRMT R159, R184, 0x7054, R159 ;  /* 0x00007054b89f7816 */ /* 0x000fe4000000009f */
[----:B------:R-:W-:Y:S02]  /*3180*/  PRMT R190, R190, 0x7054, R165 ;  /* 0x00007054bebe7816 */ /* 0x000fe400000000a5 */
[----:B------:R-:W-:Y:S02]  /*3190*/  PRMT R169, R194, 0x7054, R169 ;  /* 0x00007054c2a97816 */ /* 0x000fe400000000a9 */
[----:B0-----:R-:W-:-:S02]  /*31a0*/  PRMT R164, R180, 0x654, R157 ;  /* 0x00000654b4a47816 */ /* 0x001fc4000000009d */
[----:B------:R-:W-:Y:S02]  /*31b0*/  PRMT R165, R186, 0x654, R159 ;  /* 0x00000654baa57816 */ /* 0x000fe4000000009f */
[----:B-1----:R-:W-:Y:S02]  /*31c0*/  PRMT R166, R167, 0x654, R190 ;  /* 0x00000654a7a67816 */ /* 0x002fe400000000be */
        /* <DEDUP_REMOVED lines=13> */
[----:B------:R-:W-:Y:S04]  /*32a0*/  LDS.U8 R19, [R9+0x3000] ;  /* 0x0030000009137984 */ /* 0x000fe80000000000 */
[----:B------:R-:W4:Y:S04]  /*32b0*/  LDS.U8 R164, [R11+0x3000] ;  /* 0x003000000ba47984 */ /* 0x000f280000000000 */
[----:B------:R-:W-:Y:S04]  /*32c0*/  LDS.U8 R21, [R9+0x3008] ;  /* 0x0030080009157984 */ /* 0x000fe80000000000 */
[----:B------:R-:W4:Y:S01]  /*32d0*/  LDS.U8 R170, [R11+0x3008] ;  /* 0x003008000baa7984 */ /* 0x000f220000000000 */
[----:B0-----:R-:W-:-:S03]  /*32e0*/  PRMT R157, R176, 0x7604, R157 ;  /* 0x00007604b09d7816 */ /* 0x001fc6000000009d */
[----:B------:R-:W-:Y:S04]  /*32f0*/  LDS.U8 R165, [R9+0x7000] ;  /* 0x0070000009a57984 */ /* 0x000fe80000000000 */
[----:B------:R-:W0:Y:S01]  /*3300*/  LDS.U8 R184, [R11+0x7000] ;  /* 0x007000000bb87984 */ /* 0x000e220000000000 */
[----:B-1----:R-:W-:-:S03]  /*3310*/  PRMT R15, R158, 0x7604, R15 ;  /* 0x000076049e0f7816 */ /* 0x002fc6000000000f */
[----:B------:R-:W-:Y:S04]  /*3320*/  LDS.U8 R167, [R9+0x7008] ;  /* 0x0070080009a77984 */ /* 0x000fe80000000000 */
        /* <DEDUP_REMOVED lines=8> */
[----:B------:R-:W4:Y:S04]  /*33b0*/  LDS.U8 R166, [R10+0x3000] ;  /* 0x003000000aa67984 */ /* 0x000f280000000000 */
[----:B------:R-:W4:Y:S01]  /*33c0*/  LDS.U8 R172, [R10+0x3008] ;  /* 0x003008000aac7984 */ /* 0x000f220000000000 */
[----:B------:R-:W-:-:S03]  /*33d0*/  PRMT R21, R170, 0x7604, R21 ;  /* 0x00007604aa157816 */ /* 0x000fc60000000015 */
[----:B------:R-:W4:Y:S04]  /*33e0*/  LDS.U8 R186, [R10+0x7000] ;  /* 0x007000000aba7984 */ /* 0x000f280000000000 */
[----:B------:R-:W4:Y:S01]  /*33f0*/  LDS.U8 R192, [R10+0x7008] ;  /* 0x007008000ac07984 */ /* 0x000f220000000000 */
[----:B0-----:R-:W-:-:S03]  /*3400*/  PRMT R165, R184, 0x7604, R165 ;  /* 0x00007604b8a57816 */ /* 0x001fc600000000a5 */
[----:B------:R-:W0:Y:S04]  /*3410*/  LDS.U8 R161, [R12+0x6800] ;  /* 0x006800000ca17984 */ /* 0x000e280000000000 */
[----:B------:R-:W0:Y:S01]  /*3420*/  LDS.U8 R162, [R12+0x2808] ;  /* 0x002808000ca27984 */ /* 0x000e220000000000 */
[----:B-1----:R-:W-:-:S03]  /*3430*/  PRMT R167, R190, 0x7604, R167 ;  /* 0x00007604bea77816 */ /* 0x002fc600000000a7 */
[----:B------:R-:W1:Y:S01]  /*3440*/  LDS.U8 R163, [R12+0x6808] ;  /* 0x006808000ca37984 */ /* 0x000e620000000000 */
[----:B--2---:R-:W-:-:S03]  /*3450*/  PRMT R178, R178, 0x7054, R157 ;  /* 0x00007054b2b27816 */ /* 0x004fc6000000009d */
[----:B------:R-:W2:Y:S01]  /*3460*/  LDS.U8 R156, [R12+0x2800] ;  /* 0x002800000c9c7984 */ /* 0x000ea20000000000 */
[----:B------:R-:W-:-:S03]  /*3470*/  PRMT R15, R160, 0x7054, R15 ;  /* 0x00007054a00f7816 */ /* 0x000fc6000000000f */
[----:B------:R-:W2:Y:S01]  /*3480*/  LDS.U8 R168, [R12+0x3000] ;  /* 0x003000000ca87984 */ /* 0x000ea20000000000 */
[----:B---3--:R-:W-:-:S03]  /*3490*/  PRMT R182, R182, 0x7054, R159 ;  /* 0x00007054b6b67816 */ /* 0x008fc6000000009f */
[----:B------:R-:W3:Y:S01]  /*34a0*/  LDS.U8 R174, [R12+0x3008] ;  /* 0x003008000cae7984 */ /* 0x000ee20000000000 */
[----:B------:R-:W-:-:S03]  /*34b0*/  PRMT R13, R20, 0x7054, R13 ;  /* 0x00007054140d7816 */ /* 0x000fc6000000000d */
[----:B------:R-:W3:Y:S01]  /*34c0*/  LDS.U8 R188, [R12+0x7000] ;  /* 0x007000000cbc7984 */ /* 0x000ee20000000000 */
[----:B----4-:R-:W-:-:S03]  /*34d0*/  PRMT R19, R166, 0x7054, R19 ;  /* 0x00007054a6137816 */ /* 0x010fc60000000013 */
[----:B------:R-:W4:Y:S01]  /*34e0*/  LDS.U8 R194, [R12+0x7008] ;  /* 0x007008000cc27984 */ /* 0x000f220000000000 */
[----:B------:R-:W-:Y:S02]  /*34f0*/  PRMT R21, R172, 0x7054, R21 ;  /* 0x00007054ac157816 */ /* 0x000fe40000000015 */
[----:B------:R-:W-:Y:S02]  /*3500*/  PRMT R165, R186, 0x7054, R165 ;  /* 0x00007054baa57816 */ /* 0x000fe400000000a5 */
[----:B------:R-:W-:Y:S02]  /*3510*/  PRMT R167, R192, 0x7054, R167 ;  /* 0x00007054c0a77816 */ /* 0x000fe400000000a7 */
[----:B0-----:R-:W-:Y:S02]  /*3520*/  PRMT R160, R161, 0x654, R178 ;  /* 0x00000654a1a07816 */ /* 0x001fe400000000b2 */
[----:B------:R-:W-:Y:S02]  /*3530*/  PRMT R157, R162, 0x654, R15 ;  /* 0x00000654a29d7816 */ /* 0x000fe4000000000f */
[----:B-1----:R-:W-:-:S02]  /*3540*/  PRMT R161, R163, 0x654, R182 ;  /* 0x00000654a3a17816 */ /* 0x002fc400000000b6 */
[----:B--2---:R-:W-:Y:S02]  /*3550*/  PRMT R156, R156, 0x654, R13 ;  /* 0x000006549c9c7816 */ /* 0x004fe4000000000d */
[----:B------:R-:W-:Y:S02]  /*3560*/  PRMT R158, R168, 0x654, R19 ;  /* 0x00000654a89e7816 */ /* 0x000fe40000000013 */
[----:B---3--:R-:W-:Y:S02]  /*3570*/  PRMT R159, R174, 0x654, R21 ;  /* 0x00000654ae9f7816 */ /* 0x008fe40000000015 */
[----:B------:R-:W-:Y:S02]  /*3580*/  PRMT R162, R188, 0x654, R165 ;  /* 0x00000654bca27816 */ /* 0x000fe400000000a5 */
[----:B----4-:R-:W-:Y:S01]  /*3590*/  PRMT R163, R194, 0x654, R167 ;  /* 0x00000654c2a37816 */ /* 0x010fe200000000a7 */
[----:B------:R-:W-:Y:S06]  /*35a0*/  @!P0 BRA `(.L_x_28) ;  /* 0x0000000000048947 */ /* 0x000fec0003800000 */
[----:B------:R-:W-:Y:S01]  /*35b0*/  BPT.TRAP 0x1 ;  /* 0x000000040000795c */ /* 0x000fe20000300000 */
.L_x_28:
[----:B------:R-:W-:Y:S01]  /*35c0*/  UISETP.GT.U32.AND UP0, UPT, UR42, 0x1, UPT ;  /* 0x000000012a00788c */ /* 0x000fe2000bf04070 */
[----:B------:R-:W-:-:S04]  /*35d0*/  IMAD.U32 R13, RZ, RZ, UR5 ;  /* 0x00000005ff0d7e24 */ /* 0x000fc8000f8e00ff */
[----:B------:R-:W-:Y:S01]  /*35e0*/  IMAD R13, R13, 0x8, R0 ;  /* 0x000000080d0d7824 */ /* 0x000fe200078e0200 */
[----:B------:R-:W-:-:S03]  /*35f0*/  PLOP3.LUT P2, PT, PT, PT, UP0, 0x80, 0x0 ;  /* 0x000000000000781c */ /* 0x000fc60003f4f008 */
[----:B------:R-:W-:-:S05]  /*3600*/  VIADD R13, R13, 0x20 ;  /* 0x000000200d0d7836 */ /* 0x000fca0000000000 */
[----:B------:R-:W-:-:S04]  /*3610*/  PRMT R13, RZ, 0x654, R13 ;  /* 0x00000654ff0d7816 */ /* 0x000fc8000000000d */
[----:B------:R0:W-:Y:S01]  /*3620*/  SYNCS.ARRIVE.TRANS64.RED.A1T0 RZ, [R13+URZ], RZ ;  /* 0x000000ff0dff79a7 */ /* 0x0001e2000810043f */
[----:B------:R-:W-:Y:S05]  /*3630*/  @P2 BRA `(.L_x_29) ;  /* 0x0000000000042947 */ /* 0x000fea0003800000 */
[----:B------:R-:W-:Y:S01]  /*3640*/  BPT.TRAP 0x1 ;  /* 0x000000040000795c */ /* 0x000fe20000300000 */
.L_x_29:
[----:B------:R-:W-:Y:S01]  /*3650*/  UIADD3 UR8, UR10, 0x4, URZ ;  /* 0x000000040a087890 */ /* 0x000fe2000fffe03f */
[----:B------:R-:W-:Y:S01]  /*3660*/  WARPGROUP.ARRIVE ;  /* 0x00000000000079c5 */ /* 0x000fe20000000000 */
[----:B------:R-:W-:Y:S01]  /*3670*/  UMOV UR15, 0x40000040 ;  /* 0x40000040000f7882 */ /* 0x000fe20000000000 */
[----:B------:R-:W-:-:S04]  /*3680*/  UIADD3 UR5, UR5, 0x1, URZ ;  /* 0x0000000105057890 */ /* 0x000fc8000fffe03f */
[----:B------:R-:W-:Y:S01]  /*3690*/  UMOV UR14, UR8 ;  /* 0x00000008000e7c82 */ /* 0x000fe20008000000 */
[----:B------:R-:W-:Y:S01]  /*36a0*/  UISETP.NE.AND UP0, UPT, UR5, 0x4, UPT ;  /* 0x000000040500788c */ /* 0x000fe2000bf05270 */
[----:B------:R-:W-:Y:S03]  /*36b0*/  QGMMA.64x128x32.F32.E4M3.E4M3 R88, R156, gdesc[UR12], R88, gsb0 ;  /* 0x01e0000c9c587df3 */ /* 0x000fe60008000858 */
[----:B------:R-:W-:Y:S01]  /*36c0*/  USEL UR5, UR5, URZ, UP0 ;  /* 0x0000003f05057287 */ /* 0x000fe20008000000 */
[----:B------:R-:W-:Y:S02]  /*36d0*/  WARPGROUP.DEPBAR.LE gsb0, 0x0 ;  /* 0x00008000000079c5 */ /* 0x000fe40000010000 */
[----:B------:R-:W-:-:S06]  /*36e0*/  WARPGROUP.ARRIVE ;  /* 0x00000000000079c5 */ /* 0x000fcc0000000000 */
[----:B------:R-:W-:Y:S03]  /*36f0*/  QGMMA.64x128x32.F32.E4M3.E4M3 R24, R160, gdesc[UR12], R24, gsb0 ;  /* 0x01e0000ca0187df3 */ /* 0x000fe60008000818 */
[----:B------:R-:W-:Y:S02]  /*3700*/  WARPGROUP.DEPBAR.LE gsb0, 0x0 ;  /* 0x00008000000079c5 */ /* 0x000fe40000010000 */
[----:B------:R-:W-:Y:S04]  /*3710*/  LDS.U8 R15, [R9+0x3808] ;  /* 0x00380800090f7984 */ /* 0x000fe80000000000 */
[----:B------:R-:W1:Y:S04]  /*3720*/  LDS.U8 R158, [R11+0x3808] ;  /* 0x003808000b9e7984 */ /* 0x000e680000000000 */
[----:B------:R-:W-:Y:S04]  /*3730*/  LDS.U8 R163, [R9+0x8000] ;  /* 0x0080000009a37984 */ /* 0x000fe80000000000 */
[----:B------:R-:W2:Y:S04]  /*3740*/  LDS.U8 R184, [R11+0x8000] ;  /* 0x008000000bb87984 */ /* 0x000ea80000000000 */
[----:B0-----:R-:W-:Y:S04]  /*3750*/  LDS.U8 R13, [R9+0x3800] ;  /* 0x00380000090d7984 */ /* 0x001fe80000000000 */
[----:B------:R-:W0:Y:S04]  /*3760*/  LDS.U8 R14, [R11+0x3800] ;  /* 0x003800000b0e7984 */ /* 0x000e280000000000 */
[----:B------:R-:W-:Y:S04]  /*3770*/  LDS.U8 R19, [R9+0x4000] ;  /* 0x0040000009137984 */ /* 0x000fe80000000000 */
[----:B------:R-:W-:Y:S04]  /*3780*/  LDS.U8 R21, [R9+0x4008] ;  /* 0x0040080009157984 */ /* 0x000fe80000000000 */
[----:B------:R-:W-:Y:S04]  /*3790*/  LDS.U8 R157, [R9+0x7800] ;  /* 0x00780000099d7984 */ /* 0x000fe80000000000 */
[----:B------:R-:W-:Y:S04]  /*37a0*/  LDS.U8 R159, [R9+0x7808] ;  /* 0x00780800099f7984 */ /* 0x000fe80000000000 */
[----:B------:R-:W-:Y:S04]  /*37b0*/  LDS.U8 R165, [R9+0x8008] ;  /* 0x0080080009a57984 */ /* 0x000fe80000000000 */
[----:B------:R-:W3:Y:S01]  /*37c0*/  LDS.U8 R164, [R11+0x4000] ;  /* 0x004000000ba47984 */ /* 0x000ee20000000000 */
[----:B-1----:R-:W-:-:S03]  /*37d0*/  PRMT R15, R158, 0x7604, R15 ;  /* 0x000076049e0f7816 */ /* 0x002fc6000000000f */
[----:B------:R-:W1:Y:S04]  /*37e0*/  LDS.U8 R170, [R11+0x4008] ;  /* 0x004008000baa7984 */ /* 0x000e680000000000 */
[----:B------:R-:W4:Y:S01]  /*37f0*/  LDS.U8 R176, [R11+0x7800] ;  /* 0x007800000bb07984 */ /* 0x000f220000000000 */
[----:B--2---:R-:W-:-:S03]  /*3800*/  PRMT R163, R184, 0x7604, R163 ;  /* 0x00007604b8a37816 */ /* 0x004fc600000000a3 */
[----:B------:R-:W2:Y:S04]  /*3810*/  LDS.U8 R180, [R11+0x7808] ;  /* 0x007808000bb47984 */ /* 0x000ea80000000000 */
[----:B------:R-:W2:Y:S01]  /*3820*/  LDS.U8 R190, [R11+0x8008] ;  /* 0x008008000bbe7984 */ /* 0x000ea20000000000 */
[----:B0-----:R-:W-:-:S03]  /*3830*/  PRMT R13, R14, 0x7604, R13 ;  /* 0x000076040e0d7816 */ /* 0x001fc6000000000d */
[----:B------:R-:W0:Y:S04]  /*3840*/  LDS.U8 R160, [R10+0x3808] ;  /* 0x003808000aa07984 */ /* 0x000e280000000000 */
[----:B------:R-:W0:Y:S04]  /*3850*/  LDS.U8 R186, [R10+0x8000] ;  /* 0x008000000aba7984 */ /* 0x000e280000000000 */
[----:B------:R-:W0:Y:S04]  /*3860*/  LDS.U8 R20, [R10+0x3800] ;  /* 0x003800000a147984 */ /* 0x000e280000000000 */
[----:B------:R-:W0:Y:S04]  /*3870*/  LDS.U8 R166, [R10+0x4000] ;  /* 0x004000000aa67984 */ /* 0x000e280000000000 */
[----:B------:R-:W0:Y:S04]  /*3880*/  LDS.U8 R172, [R10+0x4008] ;  /* 0x004008000aac7984 */ /* 0x000e280000000000 */
[----:B------:R-:W0:Y:S01]  /*3890*/  LDS.U8 R178, [R10+0x7800] ;  /* 0x007800000ab27984 */ /* 0x000e220000000000 */
[----:B---3--:R-:W-:-:S03]  /*38a0*/  PRMT R19, R164, 0x7604, R19 ;  /* 0x00007604a4137816 */ /* 0x008fc60000000013 */
[----:B------:R-:W3:Y:S01]  /*38b0*/  LDS.U8 R182, [R10+0x7808] ;  /* 0x007808000ab67984 */ /* 0x000ee20000000000 */
[----:B-1----:R-:W-:-:S03]  /*38c0*/  PRMT R21, R170, 0x7604, R21 ;  /* 0x00007604aa157816 */ /* 0x002fc60000000015 */
[----:B------:R-:W1:Y:S01]  /*38d0*/  LDS.U8 R192, [R10+0x8008] ;  /* 0x008008000ac07984 */ /* 0x000e620000000000 */
[----:B----4-:R-:W-:-:S03]  /*38e0*/  PRMT R157, R176, 0x7604, R157 ;  /* 0x00007604b09d7816 */ /* 0x010fc6000000009d */
[----:B------:R-:W4:Y:S01]  /*38f0*/  LDS.U8 R162, [R12+0x3808] ;  /* 0x003808000ca27984 */ /* 0x000f220000000000 */
[----:B--2---:R-:W-:-:S03]  /*3900*/  PRMT R159, R180, 0x7604, R159 ;  /* 0x00007604b49f7816 */ /* 0x004fc6000000009f */
[----:B------:R-:W2:Y:S01]  /*3910*/  LDS.U8 R188, [R12+0x8000] ;  /* 0x008000000cbc7984 */ /* 0x000ea20000000000 */
[----:B------:R-:W-:-:S03]  /*3920*/  PRMT R165, R190, 0x7604, R165 ;  /* 0x00007604bea57816 */ /* 0x000fc600000000a5 */
[----:B------:R-:W2:Y:S01]  /*3930*/  LDS.U8 R156, [R12+0x3800] ;  /* 0x003800000c9c7984 */ /* 0x000ea20000000000 */
[----:B0-----:R-:W-:-:S03]  /*3940*/  PRMT R15, R160, 0x7054, R15 ;  /* 0x00007054a00f7816 */ /* 0x001fc6000000000f */
[----:B------:R-:W0:Y:S01]  /*3950*/  LDS.U8 R168, [R12+0x4000] ;  /* 0x004000000ca87984 */ /* 0x000e220000000000 */
[----:B------:R-:W-:-:S03]  /*3960*/  PRMT R163, R186, 0x7054, R163 ;  /* 0x00007054baa37816 */ /* 0x000fc600000000a3 */
[----:B------:R-:W0:Y:S01]  /*3970*/  LDS.U8 R174, [R12+0x4008] ;  /* 0x004008000cae7984 */ /* 0x000e220000000000 */
[----:B------:R-:W-:-:S03]  /*3980*/  PRMT R13, R20, 0x7054, R13 ;  /* 0x00007054140d7816 */ /* 0x000fc6000000000d */
[----:B------:R-:W0:Y:S01]  /*3990*/  LDS.U8 R9, [R12+0x7800] ;  /* 0x007800000c097984 */ /* 0x000e220000000000 */
[----:B------:R-:W-:-:S03]  /*39a0*/  PRMT R19, R166, 0x7054, R19 ;  /* 0x00007054a6137816 */ /* 0x000fc60000000013 */
[----:B------:R-:W0:Y:S01]  /*39b0*/  LDS.U8 R161, [R12+0x7808] ;  /* 0x007808000ca17984 */ /* 0x000e220000000000 */
[----:B------:R-:W-:-:S03]  /*39c0*/  PRMT R21, R172, 0x7054, R21 ;  /* 0x00007054ac157816 */ /* 0x000fc60000000015 */
[----:B------:R-:W0:Y:S01]  /*39d0*/  LDS.U8 R194, [R12+0x8008] ;  /* 0x008008000cc27984 */ /* 0x000e220000000000 */
[----:B------:R-:W-:Y:S02]  /*39e0*/  PRMT R178, R178, 0x7054, R157 ;  /* 0x00007054b2b27816 */ /* 0x000fe4000000009d */
[----:B---3--:R-:W-:Y:S02]  /*39f0*/  PRMT R182, R182, 0x7054, R159 ;  /* 0x00007054b6b67816 */ /* 0x008fe4000000009f */
[----:B-1----:R-:W-:Y:S02]  /*3a00*/  PRMT R165, R192, 0x7054, R165 ;  /* 0x00007054c0a57816 */ /* 0x002fe400000000a5 */
[----:B----4-:R-:W-:Y:S02]  /*3a10*/  PRMT R157, R162, 0x654, R15 ;  /* 0x00000654a29d7816 */ /* 0x010fe4000000000f */
[----:B--2---:R-:W-:Y:S02]  /*3a20*/  PRMT R162, R188, 0x654, R163 ;  /* 0x00000654bca27816 */ /* 0x004fe400000000a3 */
[----:B------:R-:W-:-:S02]  /*3a30*/  PRMT R156, R156, 0x654, R13 ;  /* 0x000006549c9c7816 */ /* 0x000fc4000000000d */
[----:B0-----:R-:W-:Y:S02]  /*3a40*/  PRMT R158, R168, 0x654, R19 ;  /* 0x00000654a89e7816 */ /* 0x001fe40000000013 */
[----:B------:R-:W-:Y:S02]  /*3a50*/  PRMT R159, R174, 0x654, R21 ;  /* 0x00000654ae9f7816 */ /* 0x000fe40000000015 */
[----:B------:R-:W-:Y:S02]  /*3a60*/  PRMT R160, R9, 0x654, R178 ;  /* 0x0000065409a07816 */ /* 0x000fe400000000b2 */
[----:B------:R-:W-:Y:S02]  /*3a70*/  PRMT R161, R161, 0x654, R182 ;  /* 0x00000654a1a17816 */ /* 0x000fe400000000b6 */
[----:B------:R-:W-:Y:S01]  /*3a80*/  PRMT R163, R194, 0x654, R165 ;  /* 0x00000654c2a37816 */ /* 0x000fe200000000a5 */
[----:B------:R-:W-:Y:S06]  /*3a90*/  @!P0 BRA `(.L_x_30) ;  /* 0x0000000000048947 */ /* 0x000fec0003800000 */
[----:B------:R-:W-:Y:S01]  /*3aa0*/  BPT.TRAP 0x1 ;  /* 0x000000040000795c */ /* 0x000fe20000300000 */
.L_x_30:
[----:B------:R-:W-:Y:S01]  /*3ab0*/  IMAD.SHL.U32 R10, R3, 0x8000, RZ ;  /* 0x00008000030a7824 */ /* 0x000fe200078e00ff */
[----:B------:R-:W-:Y:S04]  /*3ac0*/  BSSY B0, `(.L_x_31) ;  /* 0x0000006000007945 */ /* 0x000fe80003800000 */
[----:B------:R-:W-:-:S05]  /*3ad0*/  LOP3.LUT R9, R10, R5, RZ, 0xfc, !PT ;  /* 0x000000050a097212 */ /* 0x000fca00078efcff */
[----:B------:R-:W-:Y:S01]  /*3ae0*/  IMAD.IADD R13, R0, 0x1, R9 ;  /* 0x00000001000d7824 */ /* 0x000fe200078e0209 */
[----:B------:R-:W-:Y:S06]  /*3af0*/  @P1 BRA `(.L_x_32) ;  /* 0x0000000000081947 */ /* 0x000fec0003800000 */
[----:B------:R-:W0:Y:S02]  /*3b00*/  SYNCS.PHASECHK.TRANS64.TRYWAIT P1, [R8+URZ], R7 ;  /* 0x00000007080075a7 */ /* 0x000e24000802017f */
[----:B0-----:R-:W-:Y:S05]  /*3b10*/  @!P1 BRA `(.L_x_33) ;  /* 0x000000c400009947 */ /* 0x001fea0003800000 */
.L_x_32:
[----:B------:R-:W-:Y:S05]  /*3b20*/  BSYNC B0 ;  /* 0x0000000000007941 */ /* 0x000fea0003800000 */
.L_x_31:
[--C-:B------:R-:W-:Y:S01]  /*3b30*/  IMAD.IADD R167, R6, 0x1, R13.reuse ;  /* 0x0000000106a77824 */ /* 0x100fe200078e020d */
[----:B------:R-:W-:Y:S01]  /*3b40*/  LDS.U8 R9, [R13+0x808] ;  /* 0x000808000d097984 */ /* 0x000fe20000000000 */
[C---:B------:R-:W-:Y:S01]  /*3b50*/  IMAD.IADD R171, R4.reuse, 0x1, R13 ;  /* 0x0000000104ab7824 */ /* 0x040fe200078e020d */
[----:B------:R-:W-:Y:S05]  /*3b60*/  WARPSYNC.ALL ;  /* 0x0000000000007948 */ /* 0x000fea0003800000 */
[----:B------:R-:W-:Y:S01]  /*3b70*/  LDS.U8 R165, [R13+0x5000] ;  /* 0x005000000da57984 */ /* 0x000fe20000000000 */
[----:B------:R-:W-:-:S03]  /*3b80*/  IMAD.IADD R175, R4, 0x1, R167 ;  /* 0x0000000104af7824 */ /* 0x000fc600078e02a7 */
[----:B------:R-:W1:Y:S04]  /*3b90*/  LDS.U8 R14, [R167+0x808] ;  /* 0x00080800a70e7984 */ /* 0x000e680000000000 */
[----:B------:R-:W2:Y:S04]  /*3ba0*/  LDS.U8 R190, [R167+0x5000] ;  /* 0x00500000a7be7984 */ /* 0x000ea80000000000 */
[----:B0-----:R-:W-:Y:S04]  /*3bb0*/  LDS.U8 R7, [R13+0x800] ;  /* 0x000800000d077984 */ /* 0x001fe80000000000 */
[----:B------:R-:W-:Y:S04]  /*3bc0*/  LDS.U8 R11, [R13+0x1000] ;  /* 0x001000000d0b7984 */ /* 0x000fe80000000000 */
[----:B------:R-:W-:Y:S04]  /*3bd0*/  LDS.U8 R15, [R13+0x1008] ;  /* 0x001008000d0f7984 */ /* 0x000fe80000000000 */
[----:B------:R-:W-:Y:S04]  /*3be0*/  LDS.U8 R19, [R13+0x4800] ;  /* 0x004800000d137984 */ /* 0x000fe80000000000 */
[----:B------:R-:W-:Y:S04]  /*3bf0*/  LDS.U8 R21, [R13+0x4808] ;  /* 0x004808000d157984 */ /* 0x000fe80000000000 */
[----:B------:R-:W-:Y:S04]  /*3c00*/  LDS.U8 R169, [R13+0x5008] ;  /* 0x005008000da97984 */ /* 0x000fe80000000000 */
[----:B------:R-:W0:Y:S04]  /*3c10*/  LDS.U8 R8, [R167+0x800] ;  /* 0x00080000a7087984 */ /* 0x000e280000000000 */
[----:B------:R-:W3:Y:S04]  /*3c20*/  LDS.U8 R166, [R167+0x1000] ;  /* 0x00100000a7a67984 */ /* 0x000ee80000000000 */
[----:B------:R-:W4:Y:S01]  /*3c30*/  LDS.U8 R172, [R167+0x1008] ;  /* 0x00100800a7ac7984 */ /* 0x000f220000000000 */
[----:B-1----:R-:W-:-:S03]  /*3c40*/  PRMT R9, R14, 0x7604, R9 ;  /* 0x000076040e097816 */ /* 0x002fc60000000009 */
[----:B------:R-:W1:Y:S01]  /*3c50*/  LDS.U8 R178, [R167+0x4800] ;  /* 0x00480000a7b27984 */ /* 0x000e620000000000 */
[----:B--2---:R-:W-:-:S03]  /*3c60*/  PRMT R165, R190, 0x7604, R165 ;  /* 0x00007604bea57816 */ /* 0x004fc600000000a5 */
[----:B------:R-:W2:Y:S04]  /*3c70*/  LDS.U8 R184, [R167+0x4808] ;  /* 0x00480800a7b87984 */ /* 0x000ea80000000000 */
[----:B------:R-:W2:Y:S04]  /*3c80*/  LDS.U8 R194, [R167+0x5008] ;  /* 0x00500800a7c27984 */ /* 0x000ea80000000000 */
[----:B------:R-:W2:Y:S04]  /*3c90*/  LDS.U8 R20, [R171+0x808] ;  /* 0x00080800ab147984 */ /* 0x000ea80000000000 */
[----:B------:R-:W2:Y:S04]  /*3ca0*/  LDS.U8 R192, [R171+0x5000] ;  /* 0x00500000abc07984 */ /* 0x000ea80000000000 */
[----:B------:R-:W2:Y:S04]  /*3cb0*/  LDS.U8 R12, [R171+0x800] ;  /* 0x00080000ab0c7984 */ /* 0x000ea80000000000 */
[----:B------:R-:W2:Y:S04]  /*3cc0*/  LDS.U8 R170, [R171+0x1000] ;  /* 0x00100000abaa7984 */ /* 0x000ea80000000000 */
[----:B------:R-:W2:Y:S01]  /*3cd0*/  LDS.U8 R174, [R171+0x1008] ;  /* 0x00100800abae7984 */ /* 0x000ea20000000000 */
[----:B0-----:R-:W-:-:S03]  /*3ce0*/  PRMT R7, R8, 0x7604, R7 ;  /* 0x0000760408077816 */ /* 0x001fc60000000007 */
[----:B------:R-:W0:Y:S01]  /*3cf0*/  LDS.U8 R180, [R171+0x4800] ;  /* 0x00480000abb47984 */ /* 0x000e220000000000 */
[----:B---3--:R-:W-:-:S03]  /*3d00*/  PRMT R11, R166, 0x7604, R11 ;  /* 0x00007604a60b7816 */ /* 0x008fc6000000000b */
[----:B------:R-:W3:Y:S01]  /*3d10*/  LDS.U8 R186, [R171+0x4808] ;  /* 0x00480800abba7984 */ /* 0x000ee20000000000 */
[----:B----4-:R-:W-:-:S03]  /*3d20*/  PRMT R15, R172, 0x7604, R15 ;  /* 0x00007604ac0f7816 */ /* 0x010fc6000000000f */
[----:B------:R-:W4:Y:S01]  /*3d30*/  LDS.U8 R196, [R171+0x5008] ;  /* 0x00500800abc47984 */ /* 0x000f220000000000 */
[----:B-1----:R-:W-:-:S03]  /*3d40*/  PRMT R19, R178, 0x7604, R19 ;  /* 0x00007604b2137816 */ /* 0x002fc60000000013 */
[----:B------:R-:W1:Y:S01]  /*3d50*/  LDS.U8 R164, [R175+0x808] ;  /* 0x00080800afa47984 */ /* 0x000e620000000000 */
[----:B--2---:R-:W-:-:S03]  /*3d60*/  PRMT R21, R184, 0x7604, R21 ;  /* 0x00007604b8157816 */ /* 0x004fc60000000015 */
[----:B------:R-:W2:Y:S01]  /*3d70*/  LDS.U8 R167, [R175+0x5000] ;  /* 0x00500000afa77984 */ /* 0x000ea20000000000 */
[----:B------:R-:W-:-:S03]  /*3d80*/  PRMT R169, R194, 0x7604, R169 ;  /* 0x00007604c2a97816 */ /* 0x000fc600000000a9 */
        /* <DEDUP_REMOVED lines=11> */
[----:B0-----:R-:W-:Y:S02]  /*3e40*/  PRMT R19, R180, 0x7054, R19 ;  /* 0x00007054b4137816 */ /* 0x001fe40000000013 */
[----:B---3--:R-:W-:Y:S02]  /*3e50*/  PRMT R21, R186, 0x7054, R21 ;  /* 0x00007054ba157816 */ /* 0x008fe40000000015 */
[----:B----4-:R-:W-:Y:S02]  /*3e60*/  PRMT R196, R196, 0x7054, R169 ;  /* 0x00007054c4c47816 */ /* 0x010fe400000000a9 */
[----:B-1----:R-:W-:Y:S02]  /*3e70*/  PRMT R169, R164, 0x654, R9 ;  /* 0x00000654a4a97816 */ /* 0x002fe40000000009 */
[----:B--2---:R-:W-:Y:S02]  /*3e80*/  PRMT R166, R167, 0x654, R192 ;  /* 0x00000654a7a67816 */ /* 0x004fe400000000c0 */
[----:B------:R-:W-:-:S02]  /*3e90*/  PRMT R168, R168, 0x654, R7 ;  /* 0x00000654a8a87816 */ /* 0x000fc40000000007 */
[----:B------:R-:W-:Y:S02]  /*3ea0*/  PRMT R170, R13, 0x654, R170 ;  /* 0x000006540daa7816 */ /* 0x000fe400000000aa */
[----:B------:R-:W-:Y:S02]  /*3eb0*/  PRMT R171, R176, 0x654, R15 ;  /* 0x00000654b0ab7816 */ /* 0x000fe4000000000f */
[----:B------:R-:W-:Y:S02]  /*3ec0*/  PRMT R164, R182, 0x654, R19 ;  /* 0x00000654b6a47816 */ /* 0x000fe40000000013 */
[----:B------:R-:W-:Y:S02]  /*3ed0*/  PRMT R165, R188, 0x654, R21 ;  /* 0x00000654bca57816 */ /* 0x000fe40000000015 */
[----:B------:R-:W-:Y:S01]  /*3ee0*/  PRMT R167, R173, 0x654, R196 ;  /* 0x00000654ada77816 */ /* 0x000fe200000000c4 */
[----:B------:R-:W-:Y:S01]  /*3ef0*/  UIADD3 UR8, UR10, 0x6, URZ ;  /* 0x000000060a087890 */ /* 0x000fe2000fffe03f */
[----:B------:R-:W-:Y:S01]  /*3f00*/  WARPGROUP.ARRIVE ;  /* 0x00000000000079c5 */ /* 0x000fe20000000000 */
[----:B------:R-:W-:Y:S01]  /*3f10*/  UMOV UR11, 0x40000040 ;  /* 0x40000040000b7882 */ /* 0x000fe20000000000 */
[----:B------:R-:W-:Y:S01]  /*3f20*/  UISETP.GT.AND UP0, UPT, UR6, 0x2, UPT ;  /* 0x000000020600788c */ /* 0x000fe2000bf04270 */
[----:B------:R-:W-:Y:S01]  /*3f30*/  R2UR UR7, R3 ;  /* 0x00000000030772ca */ /* 0x000fe200000e0000 */
[----:B------:R-:W-:-:S02]  /*3f40*/  UIADD3 UR6, UR6, -0x1, URZ ;  /* 0xffffffff06067890 */ /* 0x000fc4000fffe03f */
[----:B------:R-:W-:Y:S02]  /*3f50*/  UMOV UR10, UR8 ;  /* 0x00000008000a7c82 */ /* 0x000fe40008000000 */
[----:B------:R-:W-:Y:S01]  /*3f60*/  QGMMA.64x128x32.F32.E4M3.E4M3 R88, R156, gdesc[UR8], R88, gsb0 ;  /* 0x01e000089c587df3 */ /* 0x000fe20008000858 */
[----:B------:R-:W-:Y:S02]  /*3f70*/  PLOP3.LUT P1, PT, PT, PT, UP0, 0x80, 0x0 ;  /* 0x000000000000781c */ /* 0x000fe40003f2f008 */
[----:B------:R-:W-:Y:S02]  /*3f80*/  WARPGROUP.DEPBAR.LE gsb0, 0x0 ;  /* 0x00008000000079c5 */ /* 0x000fe40000010000 */
[----:B------:R-:W-:-:S07]  /*3f90*/  WARPGROUP.ARRIVE ;  /* 0x00000000000079c5 */ /* 0x000fce0000000000 */
[----:B------:R-:W-:Y:S03]  /*3fa0*/  QGMMA.64x128x32.F32.E4M3.E4M3 R24, R160, gdesc[UR8], R24, gsb0 ;  /* 0x01e00008a0187df3 */ /* 0x000fe60008000818 */
[----:B------:R-:W-:Y:S02]  /*3fb0*/  WARPGROUP.DEPBAR.LE gsb0, 0x0 ;  /* 0x00008000000079c5 */ /* 0x000fe40000010000 */
[----:B------:R-:W-:Y:S05]  /*3fc0*/  @P1 BRA `(.L_x_34) ;  /* 0xffffffec00141947 */ /* 0x000fea000383ffff */
.L_x_26:
[----:B------:R-:W-:Y:S01]  /*3fd0*/  IMAD.MOV.U32 R9, RZ, RZ, 0x40000040 ;  /* 0x40000040ff097424 */ /* 0x000fe200078e00ff */
[----:B------:R-:W-:Y:S01]  /*3fe0*/  LEA R8, R3, UR4, 0xa ;  /* 0x0000000403087c11 */ /* 0x000fe2000f8e50ff */
[----:B------:R-:W-:Y:S01]  /*3ff0*/  WARPGROUP.ARRIVE ;  /* 0x00000000000079c5 */ /* 0x000fe20000000000 */
[----:B------:R-:W-:Y:S02]  /*4000*/  IADD3 R3, R0, R10, R5 ;  /* 0x0000000a00037210 */ /* 0x000fe40007ffe005 */
[----:B------:R-:W-:Y:S02]  /*4010*/  R2UR UR6, R8 ;  /* 0x00000000080672ca */ /* 0x000fe400000e0000 */
[C---:B------:R-:W-:Y:S01]  /*4020*/  R2UR UR7, R9.reuse ;  /* 0x00000000090772ca */ /* 0x040fe200000e0000 */
[--C-:B------:R-:W-:Y:S01]  /*4030*/  IMAD.IADD R7, R6, 0x1, R3.reuse ;  /* 0x0000000106077824 */ /* 0x100fe200078e0203 */
[----:B------:R-:W-:Y:S01]  /*4040*/  R2UR UR10, R8 ;  /* 0x00000000080a72ca */ /* 0x000fe200000e0000 */
[C---:B------:R-:W-:Y:S01]  /*4050*/  IMAD.IADD R6, R4.reuse, 0x1, R3 ;  /* 0x0000000104067824 */ /* 0x040fe200078e0203 */
[----:B------:R-:W-:Y:S01]  /*4060*/  R2UR UR11, R9 ;  /* 0x00000000090b72ca */ /* 0x000fe200000e0000 */
[----:B------:R-:W-:-:S02]  /*4070*/  IMAD.IADD R10, R4, 0x1, R7 ;  /* 0x00000001040a7824 */ /* 0x000fc400078e0207 */
[----:B------:R-:W-:-:S06]  /*4080*/  VIADD R4, R8, 0x2 ;  /* 0x0000000208047836 */ /* 0x000fcc0000000000 */
[----:B------:R-:W-:Y:S01]  /*4090*/  QGMMA.64x128x32.F32.E4M3.E4M3 R88, R168, gdesc[UR4], R88, gsb0 ;  /* 0x01e00004a8587df3 */ /* 0x000fe20008000858 */
[----:B------:R-:W-:Y:S02]  /*40a0*/  R2UR UR6, R4 ;  /* 0x00000000040672ca */ /* 0x000fe400000e0000 */
[----:B------:R-:W-:Y:S02]  /*40b0*/  WARPGROUP.DEPBAR.LE gsb0, 0x0 ;  /* 0x00008000000079c5 */ /* 0x000fe40000010000 */
[----:B------:R-:W-:-:S07]  /*40c0*/  WARPGROUP.ARRIVE ;  /* 0x00000000000079c5 */ /* 0x000fce0000000000 */
[----:B------:R-:W-:Y:S01]  /*40d0*/  QGMMA.64x128x32.F32.E4M3.E4M3 R24, R164, gdesc[UR8], R24, gsb0 ;  /* 0x01e00008a4187df3 */ /* 0x000fe20008000818 */
[----:B------:R-:W-:Y:S02]  /*40e0*/  R2UR UR10, R4 ;  /* 0x00000000040a72ca */ /* 0x000fe400000e0000 */
[----:B------:R-:W-:Y:S02]  /*40f0*/  WARPGROUP.DEPBAR.LE gsb0, 0x0 ;  /* 0x00008000000079c5 */ /* 0x000fe40000010000 */
[----:B------:R-:W-:Y:S04]  /*4100*/  LDS.U8 R5, [R3+0x1800] ;  /* 0x0018000003057984 */ /* 0x000fe80000000000 */
[----:B------:R-:W-:Y:S04]  /*4110*/  LDS.U8 R13, [R3+0x1808] ;  /* 0x00180800030d7984 */ /* 0x000fe80000000000 */
[----:B------:R-:W0:Y:S04]  /*4120*/  LDS.U8 R12, [R7+0x1800] ;  /* 0x00180000070c7984 */ /* 0x000e280000000000 */
[----:B------:R-:W1:Y:S04]  /*4130*/  LDS.U8 R14, [R7+0x1808] ;  /* 0x00180800070e7984 */ /* 0x000e680000000000 */
[----:B------:R-:W-:Y:S04]  /*4140*/  LDS.U8 R15, [R3+0x2000] ;  /* 0x00200000030f7984 */ /* 0x000fe80000000000 */
[----:B------:R-:W-:Y:S04]  /*4150*/  LDS.U8 R19, [R3+0x2008] ;  /* 0x0020080003137984 */ /* 0x000fe80000000000 */
[----:B------:R-:W2:Y:S04]  /*4160*/  LDS.U8 R160, [R7+0x2000] ;  /* 0x0020000007a07984 */ /* 0x000ea80000000000 */
[----:B------:R-:W3:Y:S04]  /*4170*/  LDS.U8 R166, [R7+0x2008] ;  /* 0x0020080007a67984 */ /* 0x000ee80000000000 */
[----:B------:R-:W4:Y:S04]  /*4180*/  LDS.U8 R20, [R6+0x1808] ;  /* 0x0018080006147984 */ /* 0x000f280000000000 */
[----:B------:R-:W4:Y:S04]  /*4190*/  LDS.U8 R11, [R6+0x1800] ;  /* 0x00180000060b7984 */ /* 0x000f280000000000 */
[----:B------:R-:W4:Y:S04]  /*41a0*/  LDS.U8 R162, [R6+0x2000] ;  /* 0x0020000006a27984 */ /* 0x000f280000000000 */
[----:B------:R-:W4:Y:S04]  /*41b0*/  LDS.U8 R168, [R6+0x2008] ;  /* 0x0020080006a87984 */ /* 0x000f280000000000 */
[----:B------:R-:W4:Y:S01]  /*41c0*/  LDS.U8 R158, [R10+0x1808] ;  /* 0x001808000a9e7984 */ /* 0x000f220000000000 */
[----:B0-----:R-:W-:Y:S01]  /*41d0*/  PRMT R12, R12, 0x7604, R5 ;  /* 0x000076040c0c7816 */ /* 0x001fe20000000005 */
[----:B------:R-:W-:-:S02]  /*41e0*/  IMAD.MOV.U32 R5, RZ, RZ, 0x40000040 ;  /* 0x40000040ff057424 */ /* 0x000fc400078e00ff */
[----:B------:R-:W0:Y:S01]  /*41f0*/  LDS.U8 R156, [R10+0x1800] ;  /* 0x001800000a9c7984 */ /* 0x000e220000000000 */
[----:B-1----:R-:W-:Y:S02]  /*4200*/  PRMT R13, R14, 0x7604, R13 ;  /* 0x000076040e0d7816 */ /* 0x002fe4000000000d */
[C---:B------:R-:W-:Y:S01]  /*4210*/  R2UR UR7, R5.reuse ;  /* 0x00000000050772ca */ /* 0x040fe200000e0000 */
[----:B------:R-:W1:Y:S01]  /*4220*/  LDS.U8 R164, [R10+0x2000] ;  /* 0x002000000aa47984 */ /* 0x000e620000000000 */
[----:B------:R-:W-:-:S03]  /*4230*/  R2UR UR11, R5 ;  /* 0x00000000050b72ca */ /* 0x000fc600000e0000 */
        /* <DEDUP_REMOVED lines=13> */
[----:B------:R-:W-:-:S03]  /*4310*/  PRMT R157, R158, 0x654, R13 ;  /* 0x000006549e9d7816 */ /* 0x000fc6000000000d */
[----:B------:R-:W4:Y:S01]  /*4320*/  LDS.U8 R184, [R7+0x6000] ;  /* 0x0060000007b87984 */ /* 0x000f220000000000 */
[----:B0-----:R-:W-:-:S03]  /*4330*/  PRMT R156, R156, 0x654, R11 ;  /* 0x000006549c9c7816 */ /* 0x001fc6000000000b */
[----:B------:R-:W0:Y:S01]  /*4340*/  LDS.U8 R188, [R7+0x6008] ;  /* 0x0060080007bc7984 */ /* 0x000e220000000000 */
        /* <DEDUP_REMOVED lines=13> */
[----:B----4-:R-:W-:-:S03]  /*4420*/  PRMT R161, R184, 0x7604, R161 ;  /* 0x00007604b8a17816 */ /* 0x010fc600000000a1 */
[----:B------:R-:W-:Y:S01]  /*4430*/  QGMMA.64x128x32.F32.E4M3.E4M3 R88, R156, gdesc[UR4], R88, gsb0 ;  /* 0x01e000049c587df3 */ /* 0x000fe20008000858 */
[----:B0-----:R-:W-:Y:S02]  /*4440*/  PRMT R165, R188, 0x7604, R165 ;  /* 0x00007604bca57816 */ /* 0x001fe400000000a5 */
[----:B-1----:R-:W-:Y:S02]  /*4450*/  PRMT R21, R174, 0x7054, R21 ;  /* 0x00007054ae157816 */ /* 0x002fe40000000015 */
[----:B------:R-:W-:Y:S01]  /*4460*/  PRMT R155, R180, 0x7054, R155 ;  /* 0x00007054b49b7816 */ /* 0x000fe2000000009b */
[----:B------:R-:W-:Y:S02]  /*4470*/  WARPGROUP.DEPBAR.LE gsb0, 0x0 ;  /* 0x00008000000079c5 */ /* 0x000fe40000010000 */
[----:B------:R-:W-:Y:S02]  /*4480*/  PRMT R158, R186, 0x7054, R161 ;  /* 0x00007054ba9e7816 */ /* 0x000fe400000000a1 */
[----:B------:R-:W-:-:S02]  /*4490*/  PRMT R159, R190, 0x7054, R165 ;  /* 0x00007054be9f7816 */ /* 0x000fc400000000a5 */
[----:B------:R-:W-:Y:S02]  /*44a0*/  PRMT R156, R176, 0x654, R21 ;  /* 0x00000654b09c7816 */ /* 0x000fe40000000015 */
[----:B------:R-:W-:Y:S02]  /*44b0*/  PRMT R157, R182, 0x654, R155 ;  /* 0x00000654b69d7816 */ /* 0x000fe4000000009b */
[----:B------:R-:W-:Y:S02]  /*44c0*/  PRMT R158, R163, 0x654, R158 ;  /* 0x00000654a39e7816 */ /* 0x000fe4000000009e */
[----:B--2---:R-:W-:-:S04]  /*44d0*/  PRMT R159, R192, 0x654, R159 ;  /* 0x00000654c09f7816 */ /* 0x004fc8000000009f */
[----:B------:R-:W-:-:S06]  /*44e0*/  WARPGROUP.ARRIVE ;  /* 0x00000000000079c5 */ /* 0x000fcc0000000000 */
[----:B------:R-:W-:Y:S03]  /*44f0*/  QGMMA.64x128x32.F32.E4M3.E4M3 R24, R156, gdesc[UR8], R24, gsb0 ;  /* 0x01e000089c187df3 */ /* 0x000fe60008000818 */
[----:B------:R-:W-:Y:S02]  /*4500*/  WARPGROUP.DEPBAR.LE gsb0, 0x0 ;  /* 0x00008000000079c5 */ /* 0x000fe40000010000 */
[----:B------:R-:W-:Y:S04]  /*4510*/  LDS.U8 R14, [R3+0x3000] ;  /* 0x00300000030e7984 */ /* 0x000fe80000000000 */
[----:B------:R-:W-:Y:S04]  /*4520*/  LDS.U8 R158, [R3+0x6808] ;  /* 0x00680800039e7984 */ /* 0x000fe80000000000 */
[----:B------:R-:W0:Y:S04]  /*4530*/  LDS.U8 R21, [R7+0x3000] ;  /* 0x0030000007157984 */ /* 0x000e280000000000 */
[----:B------:R-:W1:Y:S04]  /*4540*/  LDS.U8 R171, [R7+0x6808] ;  /* 0x0068080007ab7984 */ /* 0x000e680000000000 */
[----:B------:R-:W-:Y:S04]  /*4550*/  LDS.U8 R4, [R3+0x2800] ;  /* 0x0028000003047984 */ /* 0x000fe80000000000 */
[----:B------:R-:W-:Y:S04]  /*4560*/  LDS.U8 R12, [R3+0x2808] ;  /* 0x00280800030c7984 */ /* 0x000fe80000000000 */
[----:B------:R-:W-:Y:S04]  /*4570*/  LDS.U8 R20, [R3+0x3008] ;  /* 0x0030080003147984 */ /* 0x000fe80000000000 */
[----:B------:R-:W-:Y:S04]  /*4580*/  LDS.U8 R156, [R3+0x6800] ;  /* 0x00680000039c7984 */ /* 0x000fe80000000000 */
[----:B------:R-:W-:Y:S04]  /*4590*/  LDS.U8 R164, [R3+0x7000] ;  /* 0x0070000003a47984 */ /* 0x000fe80000000000 */
[----:B------:R-:W-:Y:S04]  /*45a0*/  LDS.U8 R166, [R3+0x7008] ;  /* 0x0070080003a67984 */ /* 0x000fe80000000000 */
[----:B------:R-:W2:Y:S04]  /*45b0*/  LDS.U8 R5, [R7+0x2800] ;  /* 0x0028000007057984 */ /* 0x000ea80000000000 */
[----:B------:R-:W3:Y:S04]  /*45c0*/  LDS.U8 R15, [R7+0x2808] ;  /* 0x00280800070f7984 */ /* 0x000ee80000000000 */
[----:B------:R-:W4:Y:S01]  /*45d0*/  LDS.U8 R161, [R7+0x3008] ;  /* 0x0030080007a17984 */ /* 0x000f220000000000 */
[----:B0-----:R-:W-:-:S03]  /*45e0*/  PRMT R14, R21, 0x7604, R14 ;  /* 0x00007604150e7816 */ /* 0x001fc6000000000e */
[----:B------:R-:W0:Y:S01]  /*45f0*/  LDS.U8 R167, [R7+0x6800] ;  /* 0x0068000007a77984 */ /* 0x000e220000000000 */
[----:B-1----:R-:W-:-:S03]  /*4600*/  PRMT R158, R171, 0x7604, R158 ;  /* 0x00007604ab9e7816 */ /* 0x002fc6000000009e */
[----:B------:R-:W1:Y:S04]  /*4610*/  LDS.U8 R175, [R7+0x7000] ;  /* 0x0070000007af7984 */ /* 0x000e680000000000 */
        /* <DEDUP_REMOVED lines=8> */
[----:B---3--:R-:W-:-:S03]  /*46a0*/  PRMT R12, R15, 0x7604, R12 ;  /* 0x000076040f0c7816 */ /* 0x008fc6000000000c */
[----:B------:R-:W3:Y:S01]  /*46b0*/  LDS.U8 R177, [R6+0x7000] ;  /* 0x0070000006b17984 */ /* 0x000ee20000000000 */
[----:B----4-:R-:W-:-:S03]  /*46c0*/  PRMT R20, R161, 0x7604, R20 ;  /* 0x00007604a1147816 */ /* 0x010fc60000000014 */
[----:B------:R-:W4:Y:S01]  /*46d0*/  LDS.U8 R183, [R6+0x7008] ;  /* 0x0070080006b77984 */ /* 0x000f220000000000 */
[----:B0-----:R-:W-:-:S03]  /*46e0*/  PRMT R156, R167, 0x7604, R156 ;  /* 0x00007604a79c7816 */ /* 0x001fc6000000009c */
[----:B------:R-:W0:Y:S01]  /*46f0*/  LDS.U8 R159, [R10+0x3000] ;  /* 0x003000000a9f7984 */ /* 0x000e220000000000 */
        /* <DEDUP_REMOVED lines=14> */
[----:B--2---:R-:W-:Y:S02]  /*47e0*/  PRMT R169, R169, 0x7054, R156 ;  /* 0x00007054a9a97816 */ /* 0x004fe4000000009c */
[----:B---3--:R-:W-:Y:S02]  /*47f0*/  PRMT R164, R177, 0x7054, R164 ;  /* 0x00007054b1a47816 */ /* 0x008fe400000000a4 */
[----:B----4-:R-:W-:Y:S02]  /*4800*/  PRMT R166, R183, 0x7054, R166 ;  /* 0x00007054b7a67816 */ /* 0x010fe400000000a6 */
[----:B0-----:R-:W-:Y:S02]  /*4810*/  PRMT R158, R159, 0x654, R14 ;  /* 0x000006549f9e7816 */ /* 0x001fe4000000000e */
[----:B-1----:R-:W-:Y:S02]  /*4820*/  PRMT R161, R162, 0x654, R173 ;  /* 0x00000654a2a17816 */ /* 0x002fe400000000ad */
[----:B------:R-:W-:-:S02]  /*4830*/  PRMT R156, R13, 0x654, R4 ;  /* 0x000006540d9c7816 */ /* 0x000fc40000000004 */
[----:B------:R-:W-:Y:S02]  /*4840*/  PRMT R157, R157, 0x654, R12 ;  /* 0x000006549d9d7816 */ /* 0x000fe4000000000c */
[----:B------:R-:W-:Y:S02]  /*4850*/  PRMT R159, R165, 0x654, R20 ;  /* 0x00000654a59f7816 */ /* 0x000fe40000000014 */
[----:B------:R-:W-:Y:S02]  /*4860*/  PRMT R160, R160, 0x654, R169 ;  /* 0x00000654a0a07816 */ /* 0x000fe400000000a9 */
[----:B------:R-:W-:Y:S02]  /*4870*/  PRMT R162, R179, 0x654, R164 ;  /* 0x00000654b3a27816 */ /* 0x000fe400000000a4 */
[----:B------:R-:W-:Y:S01]  /*4880*/  PRMT R163, R185, 0x654, R166 ;  /* 0x00000654b9a37816 */ /* 0x000fe200000000a6 */
[----:B------:R-:W-:Y:S06]  /*4890*/  @!P0 BRA `(.L_x_35) ;  /* 0x0000000000048947 */ /* 0x000fec0003800000 */
[----:B------:R-:W-:Y:S01]  /*48a0*/  BPT.TRAP 0x1 ;  /* 0x000000040000795c */ /* 0x000fe20000300000 */
.L_x_35:
        /* <DEDUP_REMOVED lines=9> */
.L_x_36:
[C---:B0-----:R-:W-:Y:S01]  /*4940*/  VIADD R4, R8.reuse, 0x4 ;  /* 0x0000000408047836 */ /* 0x041fe20000000000 */
[----:B------:R-:W-:Y:S01]  /*4950*/  WARPGROUP.ARRIVE ;  /* 0x00000000000079c5 */ /* 0x000fe20000000000 */
[----:B------:R-:W-:Y:S02]  /*4960*/  IMAD.MOV.U32 R5, RZ, RZ, 0x40000040 ;  /* 0x40000040ff057424 */ /* 0x000fe400078e00ff */
[----:B------:R-:W-:Y:S01]  /*4970*/  VIADD R8, R8, 0x6 ;  /* 0x0000000608087836 */ /* 0x000fe20000000000 */
[C---:B------:R-:W-:Y:S01]  /*4980*/  R2UR UR6, R4.reuse ;  /* 0x00000000040672ca */ /* 0x040fe200000e0000 */
[----:B------:R-:W-:Y:S01]  /*4990*/  IMAD.MOV.U32 R9, RZ, RZ, 0x40000040 ;  /* 0x40000040ff097424 */ /* 0x000fe200078e00ff */
[C---:B------:R-:W-:Y:S02]  /*49a0*/  R2UR UR7, R5.reuse ;  /* 0x00000000050772ca */ /* 0x040fe400000e0000 */
[----:B------:R-:W-:Y:S02]  /*49b0*/  R2UR UR10, R4 ;  /* 0x00000000040a72ca */ /* 0x000fe400000e0000 */
[----:B------:R-:W-:-:S09]  /*49c0*/  R2UR UR11, R5 ;  /* 0x00000000050b72ca */ /* 0x000fd200000e0000 */
[----:B------:R-:W-:Y:S01]  /*49d0*/  QGMMA.64x128x32.F32.E4M3.E4M3 R88, R156, gdesc[UR4], R88, gsb0 ;  /* 0x01e000049c587df3 */ /* 0x000fe20008000858 */
[----:B------:R-:W-:Y:S02]  /*49e0*/  R2UR UR6, R8 ;  /* 0x00000000080672ca */ /* 0x000fe400000e0000 */
[----:B------:R-:W-:Y:S01]  /*49f0*/  R2UR UR7, R9 ;  /* 0x00000000090772ca */ /* 0x000fe200000e0000 */
[----:B------:R-:W-:Y:S02]  /*4a00*/  WARPGROUP.DEPBAR.LE gsb0, 0x0 ;  /* 0x00008000000079c5 */ /* 0x000fe40000010000 */
[----:B------:R-:W-:-:S06]  /*4a10*/  WARPGROUP.ARRIVE ;  /* 0x00000000000079c5 */ /* 0x000fcc0000000000 */
[----:B------:R-:W-:Y:S01]  /*4a20*/  QGMMA.64x128x32.F32.E4M3.E4M3 R24, R160, gdesc[UR8], R24, gsb0 ;  /* 0x01e00008a0187df3 */ /* 0x000fe20008000818 */
[----:B------:R-:W-:Y:S02]  /*4a30*/  R2UR UR10, R8 ;  /* 0x00000000080a72ca */ /* 0x000fe400000e0000 */
[----:B------:R-:W-:Y:S01]  /*4a40*/  R2UR UR11, R9 ;  /* 0x00000000090b72ca */ /* 0x000fe200000e0000 */
        /* <DEDUP_REMOVED lines=63> */
.L_x_22:
[----:B------:R-:W-:Y:S05]  /*4e40*/  @!P0 BRA `(.L_x_37) ;  /* 0x0000000000048947 */ /* 0x000fea0003800000 */
[----:B------:R-:W-:Y:S01]  /*4e50*/  BPT.TRAP 0x1 ;  /* 0x000000040000795c */ /* 0x000fe20000300000 */
.L_x_37:
[----:B------:R-:W-:Y:S02]  /*4e60*/  UIADD3 UR39, UR40, UR39, URZ ;  /* 0x0000002728277290 */ /* 0x000fe4000fffe03f */
[----:B------:R-:W-:Y:S02]  /*4e70*/  UISETP.GT.U32.AND UP0, UPT, UR42, 0x1, UPT ;  /* 0x000000012a00788c */ /* 0x000fe4000bf04070 */
[----:B------:R-:W-:-:S04]  /*4e80*/  ULEA UR4, UR39, 0xfffffff8, 0x3 ;  /* 0xfffffff827047891 */ /* 0x000fc8000f8e183f */
[----:B------:R-:W-:Y:S01]  /*4e90*/  ULOP3.LUT UR4, UR4, 0x18, URZ, 0xc0, !UPT ;  /* 0x0000001804047892 */ /* 0x000fe2000f8ec03f */
[----:B------:R-:W-:-:S05]  /*4ea0*/  PLOP3.LUT P0, PT, PT, PT, UP0, 0x80, 0x0 ;  /* 0x000000000000781c */ /* 0x000fca0003f0f008 */
[----:B------:R-:W-:-:S05]  /*4eb0*/  IMAD.U32 R3, RZ, RZ, UR4 ;  /* 0x00000004ff037e24 */ /* 0x000fca000f8e00ff */
[----:B------:R-:W-:-:S04]  /*4ec0*/  IADD3 R0, R0, 0x20, R3 ;  /* 0x0000002000007810 */ /* 0x000fc80007ffe003 */
[----:B------:R-:W-:-:S04]  /*4ed0*/  PRMT R0, RZ, 0x654, R0 ;  /* 0x00000654ff007816 */ /* 0x000fc80000000000 */
[----:B------:R0:W-:Y:S01]  /*4ee0*/  SYNCS.ARRIVE.TRANS64.RED.A1T0 RZ, [R0+URZ], RZ ;  /* 0x000000ff00ff79a7 */ /* 0x0001e2000810043f */
[----:B------:R-:W-:Y:S05]  /*4ef0*/  @P0 BRA `(.L_x_38) ;  /* 0x0000000000040947 */ /* 0x000fea0003800000 */
[----:B------:R-:W-:Y:S01]  /*4f00*/  BPT.TRAP 0x1 ;  /* 0x000000040000795c */ /* 0x000fe20000300000 */
.L_x_38:
[----:B------:R-:W1:Y:S01]  /*4f10*/  LDC R7, c[0x0][0x288] ;  /* 0x0000a200ff077b82 */ /* 0x000e620000000800 */
[--C-:B0-----:R-:W-:Y:S01]  /*4f20*/  SHF.R.U32.HI R0, RZ, 0x2, R18.reuse ;  /* 0x00000002ff007819 */ /* 0x101fe20000011612 */
[----:B------:R-:W-:Y:S01]  /*4f30*/  IMAD.SHL.U32 R23, R23, 0x80, RZ ;  /* 0x0000008017177824 */ /* 0x000fe200078e00ff */
[----:B------:R-:W-:Y:S01]  /*4f40*/  SHF.R.U32.HI R4, RZ, 0x7, R18 ;  /* 0x00000007ff047819 */ /* 0x000fe20000011612 */
[----:B------:R-:W-:Y:S01]  /*4f50*/  USHF.R.U32.HI UR4, URZ, 0x2, UR39 ;  /* 0x000000023f047899 */ /* 0x000fe20008011627 */
[----:B------:R-:W-:Y:S01]  /*4f60*/  LOP3.LUT R6, R0, 0x7, RZ, 0xc0, !PT ;  /* 0x0000000700067812 */ /* 0x000fe200078ec0ff */
[----:B------:R-:W-:Y:S01]  /*4f70*/  IMAD.SHL.U32 R156, R18, 0x2, RZ ;  /* 0x00000002129c7824 */ /* 0x000fe200078e00ff */
[----:B------:R-:W-:Y:S01]  /*4f80*/  LOP3.LUT R0, R4, 0x1, RZ, 0xc0, !PT ;  /* 0x0000000104007812 */ /* 0x000fe200078ec0ff */
[----:B------:R-:W-:Y:S01]  /*4f90*/  ULOP3.LUT UR4, UR4, 0x1, URZ, 0xc0, !UPT ;  /* 0x0000000104047892 */ /* 0x000fe2000f8ec03f */
[C---:B------:R-:W-:Y:S01]  /*4fa0*/  LOP3.LUT R3, R18.reuse, 0x60, RZ, 0xc0, !PT ;  /* 0x0000006012037812 */ /* 0x040fe200078ec0ff */
[----:B------:R-:W-:Y:S01]  /*4fb0*/  ULDC UR8, c[0x0][0x284] ;  /* 0x0000a10000087ab9 */ /* 0x000fe20000000800 */
[----:B------:R-:W-:Y:S01]  /*4fc0*/  LOP3.LUT R4, R18, 0x3, RZ, 0xc0, !PT ;  /* 0x0000000312047812 */ /* 0x000fe200078ec0ff */
[C---:B------:R-:W-:Y:S01]  /*4fd0*/  IMAD.SHL.U32 R19, R0.reuse, 0x40, RZ ;  /* 0x0000004000137824 */ /* 0x040fe200078e00ff */
[----:B------:R-:W-:Y:S01]  /*4fe0*/  SHF.R.U32.HI R3, RZ, 0x1, R3 ;  /* 0x00000001ff037819 */ /* 0x000fe20000011603 */
[----:B------:R-:W-:Y:S01]  /*4ff0*/  UISETP.GT.U32.AND UP1, UPT, UR39, 0x3, UPT ;  /* 0x000000032700788c */ /* 0x000fe2000bf24070 */
[----:B------:R-:W-:Y:S01]  /*5000*/  SHF.R.S32.HI R155, RZ, 0x1f, R22 ;  /* 0x0000001fff9b7819 */ /* 0x000fe20000011416 */
[----:B------:R-:W-:Y:S01]  /*5010*/  UISETP.NE.U32.AND UP0, UPT, UR4, 0x1, UPT ;  /* 0x000000010400788c */ /* 0x000fe2000bf05070 */
[--C-:B------:R-:W-:Y:S01]  /*5020*/  IADD3 R5, RZ, -R3, -R6.reuse ;  /* 0x80000003ff057210 */ /* 0x100fe20007ffe806 */
[----:B------:R-:W-:Y:S01]  /*5030*/  ULDC.64 UR6, c[0x0][0x5d0] ;  /* 0x0001740000067ab9 */ /* 0x000fe20000000a00 */
[----:B------:R-:W-:Y:S01]  /*5040*/  LOP3.LUT R19, R19, 0x40, R6, 0xe2, !PT ;  /* 0x0000004013137812 */ /* 0x000fe200078ee206 */
[----:B------:R-:W-:Y:S01]  /*5050*/  UISETP.LT.U32.AND UP1, UPT, UR40, 0x4, UP1 ;  /* 0x000000042800788c */ /* 0x000fe20008f21070 */
[C---:B------:R-:W-:Y:S01]  /*5060*/  LOP3.LUT R156, R23.reuse, 0x6, R156, 0xf8, !PT ;  /* 0x00000006179c7812 */ /* 0x040fe200078ef89c */
[----:B------:R-:W-:Y:S01]  /*5070*/  UISETP.GT.U32.AND UP0, UPT, UR40, 0x3, !UP0 ;  /* 0x000000032800788c */ /* 0x000fe2000c704070 */
[----:B------:R-:W-:Y:S01]  /*5080*/  IMAD R0, R0, -0x40, R5 ;  /* 0xffffffc000007824 */ /* 0x000fe200078e0205 */
[----:B-1----:R-:W-:Y:S01]  /*5090*/  ISETP.GE.AND P0, PT, R23, R7, PT ;  /* 0x000000071700720c */ /* 0x002fe20003f06270 */
[----:B------:R-:W-:Y:S01]  /*50a0*/  IMAD R6, R4, -0x2, R7 ;  /* 0xfffffffe04067824 */ /* 0x000fe200078e0207 */
[----:B------:R-:W-:Y:S01]  /*50b0*/  SHF.R.S32.HI R157, RZ, 0x1f, R156 ;  /* 0x0000001fff9d7819 */ /* 0x000fe2000001149c */
[C---:B------:R-:W-:Y:S01]  /*50c0*/  IMAD.SHL.U32 R7, R152.reuse, 0x100, RZ ;  /* 0x0000010098077824 */ /* 0x040fe200078e00ff */
[----:B------:R-:W-:Y:S01]  /*50d0*/  USEL UR5, URZ, 0x1, !UP1 ;  /* 0x000000013f057887 */ /* 0x000fe2000c800000 */
[----:B------:R-:W-:Y:S01]  /*50e0*/  IMAD R5, R155, UR6, RZ ;  /* 0x000000069b057c24 */ /* 0x000fe2000f8e02ff */
[----:B------:R-:W-:Y:S01]  /*50f0*/  USEL UR4, URZ, 0x1, !UP0 ;  /* 0x000000013f047887 */ /* 0x000fe2000c000000 */
[----:B------:R-:W-:Y:S01]  /*5100*/  IMAD.WIDE R12, R152, 0x100, RZ ;  /* 0x00000100980c7825 */ /* 0x000fe200078e02ff */
[----:B------:R-:W-:Y:S01]  /*5110*/  ISETP.GE.OR P0, PT, R7, UR8, P0 ;  /* 0x0000000807007c0c */ /* 0x000fe20008706670 */
[----:B------:R-:W-:-:S02]  /*5120*/  ULOP3.LUT UR39, UR39, 0x3, URZ, 0xc0, !UPT ;  /* 0x0000000327277892 */ /* 0x000fc4000f8ec03f */
[----:B------:R-:W-:Y:S01]  /*5130*/  IMAD R9, R22, UR7, R5 ;  /* 0x0000000716097c24 */ /* 0x000fe2000f8e0205 */
[----:B------:R-:W-:Y:S01]  /*5140*/  LOP3.LUT R19, R12, R19, R3, 0xfe, !PT ;  /* 0x000000130c137212 */ /* 0x000fe200078efe03 */
[----:B------:R-:W-:Y:S01]  /*5150*/  IMAD.WIDE.U32 R4, R22, UR6, R156 ;  /* 0x0000000616047c25 */ /* 0x000fe2000f8e009c */
[----:B------:R-:W-:Y:S01]  /*5160*/  ULOP3.LUT UR38, UR4, UR38, UR5, 0x96, !UPT ;  /* 0x0000002604267292 */ /* 0x000fe2000f8e9605 */
[----:B------:R-:W-:Y:S02]  /*5170*/  IADD3 R3, -R7, UR8, R0 ;  /* 0x0000000807037c10 */ /* 0x000fe4000fffe100 */
[----:B------:R-:W-:Y:S02]  /*5180*/  IMAD.IADD R5, R5, 0x1, R9 ;  /* 0x0000000105057824 */ /* 0x000fe400078e0209 */
[----:B------:R-:W-:Y:S02]  /*5190*/  IMAD.IADD R0, R6, 0x1, -R23 ;  /* 0x0000000106007824 */ /* 0x000fe400078e0a17 */
[----:B------:R-:W-:Y:S01]  /*51a0*/  IMAD.MOV.U32 R152, RZ, RZ, -0x1 ;  /* 0xffffffffff987424 */ /* 0x000fe200078e00ff */
[----:B------:R-:W-:Y:S06]  /*51b0*/  @P0 BRA `(.L_x_39) ;  /* 0x0000008c00080947 */ /* 0x000fec0003800000 */
[----:B------:R-:W0:Y:S01]  /*51c0*/  LDC.64 R20, c[0x0][0x5c8] ;  /* 0x00017200ff147b82 */ /* 0x000e220000000a00 */
[----:B------:R-:W-:Y:S01]  /*51d0*/  ULDC.64 UR4, c[0x0][0x5c0] ;  /* 0x0001700000047ab9 */ /* 0x000fe20000000a00 */
[----:B------:R-:W-:Y:S01]  /*51e0*/  BSSY B0, `(.L_x_39) ;  /* 0x00008bf000007945 */ /* 0x000fe20003800000 */
[-C--:B0-----:R-:W-:Y:S01]  /*51f0*/  IMAD R6, R13, R20.reuse, RZ ;  /* 0x000000140d067224 */ /* 0x081fe200078e02ff */
[----:B------:R-:W-:Y:S01]  /*5200*/  SHF.L.U64.HI R14, R20, 0x3, R21 ;  /* 0x00000003140e7819 */ /* 0x000fe20000010215 */
[----:B------:R-:W-:-:S04]  /*5210*/  IMAD.WIDE.U32 R4, R19, R20, R4 ;  /* 0x0000001413047225 */ /* 0x000fc800078e0004 */
[----:B------:R-:W-:Y:S01]  /*5220*/  IMAD R11, R19, R21, R6 ;  /* 0x00000015130b7224 */ /* 0x000fe200078e0206 */
[----:B------:R-:W-:Y:S01]  /*5230*/  IADD3 R10, P3, R4, UR4, RZ ;  /* 0x00000004040a7c10 */ /* 0x000fe2000ff7e0ff */
[C---:B------:R-:W-:Y:S01]  /*5240*/  IMAD.SHL.U32 R9, R20.reuse, 0x8, RZ ;  /* 0x0000000814097824 */ /* 0x040fe200078e00ff */
[----:B------:R-:W-:Y:S01]  /*5250*/  LEA R7, P2, R20, R4, 0x7 ;  /* 0x0000000414077211 */ /* 0x000fe200078438ff */
[----:B------:R-:W-:-:S03]  /*5260*/  IMAD.IADD R15, R5, 0x1, R11 ;  /* 0x00000001050f7824 */ /* 0x000fc600078e020b */
[----:B------:R-:W-:Y:S02]  /*5270*/  IADD3 R8, P1, P0, R4, UR4, R9 ;  /* 0x0000000404087c10 */ /* 0x000fe4000f83e009 */
[----:B------:R-:W-:Y:S02]  /*5280*/  IADD3.X R11, R15, UR5, RZ, P3, !PT ;  /* 0x000000050f0b7c10 */ /* 0x000fe40009ffe4ff */
[----:B-----5:R-:W-:Y:S02]  /*5290*/  FSETP.NEU.AND P3, PT, R154, RZ, PT ;  /* 0x000000ff9a00720b */ /* 0x020fe40003f6d000 */
[----:B------:R-:W-:Y:S02]  /*52a0*/  LEA.HI.X R5, R20, R15, R21, 0x7, P2 ;  /* 0x0000000f14057211 */ /* 0x000fe400010f3c15 */
[C---:B------:R-:W-:Y:S02]  /*52b0*/  IADD3 R6, P2, R7.reuse, UR4, RZ ;  /* 0x0000000407067c10 */ /* 0x040fe4000ff5e0ff */
[----:B------:R-:W-:-:S02]  /*52c0*/  IADD3 R4, P4, P5, R7, UR4, R9 ;  /* 0x0000000407047c10 */ /* 0x000fc4000fd9e009 */
[----:B------:R-:W-:Y:S02]  /*52d0*/  IADD3.X R7, R5, UR5, RZ, P2, !PT ;  /* 0x0000000505077c10 */ /* 0x000fe400097fe4ff */
[--C-:B------:R-:W-:Y:S02]  /*52e0*/  IADD3.X R9, R15, UR5, R14.reuse, P1, P0 ;  /* 0x000000050f097c10 */ /* 0x100fe40008fe040e */
[----:B------:R-:W-:Y:S01]  /*52f0*/  IADD3.X R5, R5, UR5, R14, P4, P5 ;  /* 0x0000000505057c10 */ /* 0x000fe2000a7ea40e */
[----:B------:R-:W-:Y:S06]  /*5300*/  @!P3 BRA `(.L_x_40) ;  /* 0x0000006800a0b947 */ /* 0x000fec0003800000 */
[----:B------:R-:W0:Y:S01]  /*5310*/  LDC.64 R20, c[0x0][0x5b0] ;  /* 0x00016c00ff147b82 */ /* 0x000e220000000a00 */
[----:B------:R-:W-:Y:S01]  /*5320*/  ULDC.64 UR4, c[0x0][0x5b8] ;  /* 0x00016e0000047ab9 */ /* 0x000fe20000000a00 */
[----:B------:R-:W-:Y:S01]  /*5330*/  ISETP.GE.AND P0, PT, R3, 0x1, PT ;  /* 0x000000010300780c */ /* 0x000fe20003f06270 */
[----:B------:R-:W-:Y:S01]  /*5340*/  IMAD R23, R155, UR4, RZ ;  /* 0x000000049b177c24 */ /* 0x000fe2000f8e02ff */
[----:B------:R-:W-:Y:S01]  /*5350*/  BSSY B1, `(.L_x_41) ;  /* 0x000000f000017945 */ /* 0x000fe20003800000 */
[----:B------:R-:W-:Y:S01]  /*5360*/  IMAD.WIDE.U32 R156, R22, UR4, R156 ;  /* 0x00000004169c7c25 */ /* 0x000fe2000f8e009c */
[----:B------:R-:W-:Y:S02]  /*5370*/  ISETP.LT.OR P3, PT, R0, 0x1, !P0 ;  /* 0x000000010000780c */ /* 0x000fe40004761670 */
[----:B------:R-:W1:Y:S01]  /*5380*/  LDC.64 R14, c[0x0][0x5a8] ;  /* 0x00016a00ff0e7b82 */ /* 0x000e620000000a00 */
[----:B------:R-:W-:Y:S01]  /*5390*/  IMAD R23, R22, UR5, R23 ;  /* 0x0000000516177c24 */ /* 0x000fe2000f8e0217 */
[----:B------:R-:W-:Y:S01]  /*53a0*/  PRMT R155, RZ, 0x7610, R155 ;  /* 0x00007610ff9b7816 */ /* 0x000fe2000000009b */
[----:B------:R-:W-:-:S02]  /*53b0*/  IMAD.MOV.U32 R22, RZ, RZ, R156 ;  /* 0x000000ffff167224 */ /* 0x000fc400078e009c */
[----:B------:R-:W-:Y:S02]  /*53c0*/  IMAD.IADD R23, R157, 0x1, R23 ;  /* 0x000000019d177824 */ /* 0x000fe400078e0217 */
[-C--:B0-----:R-:W-:Y:S02]  /*53d0*/  IMAD R158, R13, R20.reuse, RZ ;  /* 0x000000140d9e7224 */ /* 0x081fe400078e02ff */
[----:B------:R-:W-:-:S04]  /*53e0*/  IMAD.WIDE.U32 R156, R19, R20, R22 ;  /* 0x00000014139c7225 */ /* 0x000fc800078e0016 */
[----:B------:R-:W-:Y:S01]  /*53f0*/  IMAD R158, R19, R21, R158 ;  /* 0x00000015139e7224 */ /* 0x000fe200078e029e */
[----:B-1----:R-:W-:-:S04]  /*5400*/  IADD3 R156, P1, R156, R14, RZ ;  /* 0x0000000e9c9c7210 */ /* 0x002fc80007f3e0ff */
[----:B------:R-:W-:Y:S01]  /*5410*/  IADD3.X R157, R15, R157, R158, P1, !PT ;  /* 0x0000009d0f9d7210 */ /* 0x000fe20000ffe49e */
[----:B------:R-:W-:Y:S08]  /*5420*/  @P3 BRA `(.L_x_42) ;  /* 0x0000000000043947 */ /* 0x000ff00003800000 */
[----:B------:R0:W5:Y:S02]  /*5430*/  LDG.E.U8 R155, desc[UR36][R156.64] ;  /* 0x000000249c9b7981 */ /* 0x000164000c1e1100 */
.L_x_42:
[----:B------:R-:W-:Y:S05]  /*5440*/  BSYNC B1 ;  /* 0x0000000000017941 */ /* 0x000fea0003800000 */
.L_x_41:
[----:B-----5:R-:W-:Y:S01]  /*5450*/  LOP3.LUT R155, R155, 0xff, RZ, 0xc0, !PT ;  /* 0x000000ff9b9b7812 */ /* 0x020fe200078ec0ff */
[----:B------:R-:W-:Y:S01]  /*5460*/  BSSY B1, `(.L_x_43) ;  /* 0x000000b000017945 */ /* 0x000fe20003800000 */
[----:B------:R-:W-:Y:S02]  /*5470*/  ISETP.LT.OR P2, PT, R0, 0x2, !P0 ;  /* 0x000000020000780c */ /* 0x000fe40004741670 */
[----:B------:R-:W-:-:S05]  /*5480*/  F2FP.F16.E4M3.UNPACK_B R155, R155 ;  /* 0x0000009bff9b723e */ /* 0x000fca00020006ff */
[----:B------:R-:W-:-:S05]  /*5490*/  HADD2.F32 R155, -RZ, R155.H0_H0 ;  /* 0x2000009bff9b7230 */ /* 0x000fca0000004100 */
[----:B------:R-:W-:-:S04]  /*54a0*/  FMUL R155, R155, R154 ;  /* 0x0000009a9b9b7220 */ /* 0x000fc80000400000 */
[----:B------:R-:W-:Y:S01]  /*54b0*/  FFMA R155, R88, R153, R155 ;  /* 0x00000099589b7223 */ /* 0x000fe2000000009b */
[----:B------:R-:W-:-:S04]  /*54c0*/  PRMT R88, RZ, 0x7610, R88 ;  /* 0x00007610ff587816 */ /* 0x000fc80000000058 */
[----:B------:R-:W-:-:S05]  /*54d0*/  F2FP.SATFINITE.E4M3.F32.PACK_AB_MERGE_C R155, RZ, R155, RZ ;  /* 0x0000009bff9b723e */ /* 0x000fca00048070ff */
[----:B------:R1:W-:Y:S01]  /*54e0*/  @!P3 STG.E.U8 desc[UR36][R10.64], R155 ;  /* 0x0000009b0a00b986 */ /* 0x0003e2000c101124 */
[----:B------:R-:W-:Y:S05]  /*54f0*/  @P2 BRA `(.L_x_44) ;  /* 0x0000000000042947 */ /* 0x000fea0003800000 */
[----:B------:R2:W5:Y:S02]  /*5500*/  LDG.E.U8 R88, desc[UR36][R156.64+0x1] ;  /* 0x000001249c587981 */ /* 0x000564000c1e1100 */
.L_x_44:
[----:B------:R-:W-:Y:S05]  /*5510*/  BSYNC B1 ;  /* 0x0000000000017941 */ /* 0x000fea0003800000 */
.L_x_43:
[----:B-----5:R-:W-:Y:S01]  /*5520*/  LOP3.LUT R88, R88, 0xff, RZ, 0xc0, !PT ;  /* 0x000000ff58587812 */ /* 0x020fe200078ec0ff */
[----:B------:R-:W-:Y:S01]  /*5530*/  BSSY B1, `(.L_x_45) ;  /* 0x0000013000017945 */ /* 0x000fe20003800000 */
[----:B------:R-:W-:Y:S02]  /*5540*/  IADD3 R161, P1, R19, 0x8, RZ ;  /* 0x0000000813a17810 */ /* 0x000fe40007f3e0ff */
[----:B------:R-:W-:-:S03]  /*5550*/  F2FP.F16.E4M3.UNPACK_B R88, R88 ;  /* 0x00000058ff58723e */ /* 0x000fc600020006ff */
[----:B------:R-:W-:Y:S01]  /*5560*/  IMAD.X R159, RZ, RZ, R13, P1 ;  /* 0x000000ffff9f7224 */ /* 0x000fe200008e060d */
[----:B------:R-:W-:Y:S01]  /*5570*/  ISETP.GE.AND P1, PT, R3, 0x9, PT ;  /* 0x000000090300780c */ /* 0x000fe20003f26270 */
[----:B-1----:R-:W-:Y:S02]  /*5580*/  HADD2.F32 R155, -RZ, R88.H0_H0 ;  /* 0x20000058ff9b7230 */ /* 0x002fe40000004100 */
[-C--:B------:R-:W-:Y:S01]  /*5590*/  IMAD R160, R159, R20.reuse, RZ ;  /* 0x000000149fa07224 */ /* 0x080fe200078e02ff */
[----:B------:R-:W-:Y:S01]  /*55a0*/  ISETP.LT.OR P4, PT, R0, 0x1, !P1 ;  /* 0x000000010000780c */ /* 0x000fe20004f81670 */
[----:B------:R-:W-:-:S04]  /*55b0*/  IMAD.WIDE.U32 R158, R161, R20, R22 ;  /* 0x00000014a19e7225 */ /* 0x000fc800078e0016 */
[----:B------:R-:W-:Y:S01]  /*55c0*/  FMUL R88, R155, R154 ;  /* 0x0000009a9b587220 */ /* 0x000fe20000400000 */
[----:B------:R-:W-:Y:S01]  /*55d0*/  PRMT R155, RZ, 0x7610, R155 ;  /* 0x00007610ff9b7816 */ /* 0x000fe2000000009b */
[----:B------:R-:W-:Y:S02]  /*55e0*/  IMAD R160, R161, R21, R160 ;  /* 0x00000015a1a07224 */ /* 0x000fe400078e02a0 */
[----:B------:R-:W-:-:S01]  /*55f0*/  FFMA R89, R89, R153, R88 ;  /* 0x0000009959597223 */ /* 0x000fc20000000058 */
[----:B------:R-:W-:-:S04]  /*5600*/  IADD3 R88, P3, R158, R14, RZ ;  /* 0x0000000e9e587210 */ /* 0x000fc80007f7e0ff */
[----:B------:R-:W-:Y:S02]  /*5610*/  F2FP.SATFINITE.E4M3.F32.PACK_AB_MERGE_C R161, RZ, R89, RZ ;  /* 0x00000059ffa1723e */ /* 0x000fe400048070ff */
[----:B------:R-:W-:-:S03]  /*5620*/  IADD3.X R89, R15, R159, R160, P3, !PT ;  /* 0x0000009f0f597210 */ /* 0x000fc60001ffe4a0 */
[----:B------:R1:W-:Y:S01]  /*5630*/  @!P2 STG.E.U8 desc[UR36][R10.64+0x1], R161 ;  /* 0x000001a10a00a986 */ /* 0x0003e2000c101124 */
[----:B------:R-:W-:Y:S05]  /*5640*/  @P4 BRA `(.L_x_46) ;  /* 0x0000000000044947 */ /* 0x000fea0003800000 */
[----:B------:R3:W5:Y:S02]  /*5650*/  LDG.E.U8 R155, desc[UR36][R88.64] ;  /* 0x00000024589b7981 */ /* 0x000764000c1e1100 */
.L_x_46:
[----:B------:R-:W-:Y:S05]  /*5660*/  BSYNC B1 ;  /* 0x0000000000017941 */ /* 0x000fea0003800000 */
.L_x_45:
        /* <DEDUP_REMOVED lines=12> */
.L_x_48:
[----:B------:R-:W-:Y:S05]  /*5730*/  BSYNC B1 ;  /* 0x0000000000017941 */ /* 0x000fea0003800000 */
.L_x_47:
[----:B-----5:R-:W-:Y:S01]  /*5740*/  LOP3.LUT R90, R90, 0xff, RZ, 0xc0, !PT ;  /* 0x000000ff5a5a7812 */ /* 0x020fe200078ec0ff */
[----:B------:R-:W-:Y:S01]  /*5750*/  BSSY B1, `(.L_x_49) ;  /* 0x000000b000017945 */ /* 0x000fe20003800000 */
[----:B------:R-:W-:Y:S02]  /*5760*/  ISETP.LT.OR P3, PT, R0, 0x9, !P0 ;  /* 0x000000090000780c */ /* 0x000fe40004761670 */
[----:B------:R-:W-:-:S05]  /*5770*/  F2FP.F16.E4M3.UNPACK_B R90, R90 ;  /* 0x0000005aff5a723e */ /* 0x000fca00020006ff */
[----:B----4-:R-:W-:-:S05]  /*5780*/  HADD2.F32 R155, -RZ, R90.H0_H0 ;  /* 0x2000005aff9b7230 */ /* 0x010fca0000004100 */
[----:B------:R-:W-:-:S04]  /*5790*/  FMUL R90, R155, R154 ;  /* 0x0000009a9b5a7220 */ /* 0x000fc80000400000 */
[----:B------:R-:W-:-:S05]  /*57a0*/  FFMA R90, R91, R153, R90 ;  /* 0x000000995b5a7223 */ /* 0x000fca000000005a */
[----:B------:R-:W-:Y:S02]  /*57b0*/  F2FP.SATFINITE.E4M3.F32.PACK_AB_MERGE_C R91, RZ, R90, RZ ;  /* 0x0000005aff5b723e */ /* 0x000fe400048070ff */
[----:B------:R-:W-:-:S03]  /*57c0*/  PRMT R90, RZ, 0x7610, R90 ;  /* 0x00007610ff5a7816 */ /* 0x000fc6000000005a */
[----:B------:R4:W-:Y:S01]  /*57d0*/  @!P2 STG.E.U8 desc[UR36][R8.64+0x1], R91 ;  /* 0x0000015b0800a986 */ /* 0x0009e2000c101124 */
[----:B------:R-:W-:Y:S05]  /*57e0*/  @P3 BRA `(.L_x_50) ;  /* 0x0000000000043947 */ /* 0x000fea0003800000 */
[----:B------:R0:W5:Y:S02]  /*57f0*/  LDG.E.U8 R90, desc[UR36][R156.64+0x8] ;  /* 0x000008249c5a7981 */ /* 0x000164000c1e1100 */
.L_x_50:
[----:B------:R-:W-:Y:S05]  /*5800*/  BSYNC B1 ;  /* 0x0000000000017941 */ /* 0x000fea0003800000 */
.L_x_49:
[----:B-----5:R-:W-:Y:S01]  /*5810*/  LOP3.LUT R90, R90, 0xff, RZ, 0xc0, !PT ;  /* 0x000000ff5a5a7812 */ /* 0x020fe200078ec0ff */
[----:B------:R-:W-:Y:S01]  /*5820*/  BSSY B1, `(.L_x_51) ;  /* 0x000000b000017945 */ /* 0x000fe20003800000 */
[----:B------:R-:W-:Y:S02]  /*5830*/  ISETP.LT.OR P2, PT, R0, 0xa, !P0 ;  /* 0x0000000a0000780c */ /* 0x000fe40004741670 */
[----:B------:R-:W-:-:S05]  /*5840*/  F2FP.F16.E4M3.UNPACK_B R90, R90 ;  /* 0x0000005aff5a723e */ /* 0x000fca00020006ff */
[----:B----4-:R-:W-:Y:S01]  /*5850*/  HADD2.F32 R91, -RZ, R90.H0_H0 ;  /* 0x2000005aff5b7230 */ /* 0x010fe20000004100 */
[----:B------:R-:W-:-:S04]  /*5860*/  PRMT R90, RZ, 0x7610, R90 ;  /* 0x00007610ff5a7816 */ /* 0x000fc8000000005a */
[----:B------:R-:W-:-:S04]  /*5870*/  FMUL R91, R91, R154 ;  /* 0x0000009a5b5b7220 */ /* 0x000fc80000400000 */
[----:B------:R-:W-:-:S05]  /*5880*/  FFMA R91, R92, R153, R91 ;  /* 0x000000995c5b7223 */ /* 0x000fca000000005b */
[----:B------:R-:W-:-:S05]  /*5890*/  F2FP.SATFINITE.E4M3.F32.PACK_AB_MERGE_C R91, RZ, R91, RZ ;  /* 0x0000005bff5b723e */ /* 0x000fca00048070ff */
[----:B------:R4:W-:Y:S01]  /*58a0*/  @!P3 STG.E.U8 desc[UR36][R10.64+0x8], R91 ;  /* 0x0000085b0a00b986 */ /* 0x0009e2000c101124 */
[----:B------:R-:W-:Y:S05]  /*58b0*/  @P2 BRA `(.L_x_52) ;  /* 0x0000000000042947 */ /* 0x000fea0003800000 */
[----:B------:R0:W5:Y:S02]  /*58c0*/  LDG.E.U8 R90, desc[UR36][R156.64+0x9] ;  /* 0x000009249c5a7981 */ /* 0x000164000c1e1100 */
.L_x_52:
[----:B------:R-:W-:Y:S05]  /*58d0*/  BSYNC B1 ;  /* 0x0000000000017941 */ /* 0x000fea0003800000 */
.L_x_51:
        /* <DEDUP_REMOVED lines=12> */
.L_x_54:
[----:B------:R-:W-:Y:S05]  /*59a0*/  BSYNC B1 ;  /* 0x0000000000017941 */ /* 0x000fea0003800000 */
.L_x_53:
        /* <DEDUP_REMOVED lines=12> */
.L_x_56:
[----:B------:R-:W-:Y:S05]  /*5a70*/  BSYNC B1 ;  /* 0x0000000000017941 */ /* 0x000fea0003800000 */
.L_x_55:
        /* <DEDUP_REMOVED lines=12> */
.L_x_58:
[----:B------:R-:W-:Y:S05]  /*5b40*/  BSYNC B1 ;  /* 0x0000000000017941 */ /* 0x000fea0003800000 */
.L_x_57:
        /* <DEDUP_REMOVED lines=12> */
.L_x_60:
[----:B------:R-:W-:Y:S05]  /*5c10*/  BSYNC B1 ;  /* 0x0000000000017941 */ /* 0x000fea0003800000 */
.L_x_59:
        /* <DEDUP_REMOVED lines=12> */
.L_x_62:
[----:B------:R-:W-:Y:S05]  /*5ce0*/  BSYNC B1 ;  /* 0x0000000000017941 */ /* 0x000fea0003800000 */
.L_x_61:
        /* <DEDUP_REMOVED lines=12> */
.L_x_64:
[----:B------:R-:W-:Y:S05]  /*5db0*/  BSYNC B1 ;  /* 0x0000000000017941 */ /* 0x000fea0003800000 */
.L_x_63:
        /* <DEDUP_REMOVED lines=12> */
.L_x_66:
[----:B------:R-:W-:Y:S05]  /*5e80*/  BSYNC B1 ;  /* 0x0000000000017941 */ /* 0x000fea0003800000 */
.L_x_65:
        /* <DEDUP_REMOVED lines=12> */
.L_x_68:
[----:B------:R-:W-:Y:S05]  /*5f50*/  BSYNC B1 ;  /* 0x0000000000017941 */ /* 0x000fea0003800000 */
.L_x_67:
        /* <DEDUP_REMOVED lines=12> */
.L_x_70:
[----:B------:R-:W-:Y:S05]  /*6020*/  BSYNC B1 ;  /* 0x0000000000017941 */ /* 0x000fea0003800000 */
.L_x_69:
        /* <DEDUP_REMOVED lines=12> */
.L_x_72:
[----:B------:R-:W-:Y:S05]  /*60f0*/  BSYNC B1 ;  /* 0x0000000000017941 */ /* 0x000fea0003800000 */
.L_x_71:
        /* <DEDUP_REMOVED lines=12> */
.L_x_74:
[----:B------:R-:W-:Y:S05]  /*61c0*/  BSYNC B1 ;  /* 0x0000000000017941 */ /* 0x000fea0003800000 */
.L_x_73:
        /* <DEDUP_REMOVED lines=12> */
.L_x_76:
[----:B------:R-:W-:Y:S05]  /*6290*/  BSYNC B1 ;  /* 0x0000000000017941 */ /* 0x000fea0003800000 */
.L_x_75:
        /* <DEDUP_REMOVED lines=12> */
.L_x_78:
[----:B------:R-:W-:Y:S05]  /*6360*/  BSYNC B1 ;  /* 0x0000000000017941 */ /* 0x000fea0003800000 */
.L_x_77:
        /* <DEDUP_REMOVED lines=12> */
.L_x_80:
[----:B------:R-:W-:Y:S05]  /*6430*/  BSYNC B1 ;  /* 0x0000000000017941 */ /* 0x000fea0003800000 */
.L_x_79:
        /* <DEDUP_REMOVED lines=12> */
.L_x_82:
[----:B------:R-:W-:Y:S05]  /*6500*/  BSYNC B1 ;  /* 0x0000000000017941 */ /* 0x000fea0003800000 */
.L_x_81:
        /* <DEDUP_REMOVED lines=12> */
.L_x_84:
[----:B------:R-:W-:Y:S05]  /*65d0*/  BSYNC B1 ;  /* 0x0000000000017941 */ /* 0x000fea0003800000 */
.L_x_83:
        /* <DEDUP_REMOVED lines=12> */
.L_x_86:
[----:B------:R-:W-:Y:S05]  /*66a0*/  BSYNC B1 ;  /* 0x0000000000017941 */ /* 0x000fea0003800000 */
.L_x_85:
        /* <DEDUP_REMOVED lines=12> */
.L_x_88:
[----:B------:R-:W-:Y:S05]  /*6770*/  BSYNC B1 ;  /* 0x0000000000017941 */ /* 0x000fea0003800000 */
.L_x_87:
        /* <DEDUP_REMOVED lines=12> */
.L_x_90:
[----:B------:R-:W-:Y:S05]  /*6840*/  BSYNC B1 ;  /* 0x0000000000017941 */ /* 0x000fea0003800000 */
.L_x_89:
        /* <DEDUP_REMOVED lines=12> */
.L_x_92:
[----:B------:R-:W-:Y:S05]  /*6910*/  BSYNC B1 ;  /* 0x0000000000017941 */ /* 0x000fea0003800000 */
.L_x_91:
        /* <DEDUP_REMOVED lines=12> */
.L_x_94:
[----:B------:R-:W-:Y:S05]  /*69e0*/  BSYNC B1 ;  /* 0x0000000000017941 */ /* 0x000fea0003800000 */
.L_x_93:
        /* <DEDUP_REMOVED lines=12> */
.L_x_96:
[----:B------:R-:W-:Y:S05]  /*6ab0*/  BSYNC B1 ;  /* 0x0000000000017941 */ /* 0x000fea0003800000 */
.L_x_95:
        /* <DEDUP_REMOVED lines=12> */
.L_x_98:
[----:B------:R-:W-:Y:S05]  /*6b80*/  BSYNC B1 ;  /* 0x0000000000017941 */ /* 0x000fea0003800000 */
.L_x_97:
        /* <DEDUP_REMOVED lines=12> */
.L_x_100:
[----:B------:R-:W-:Y:S05]  /*6c50*/  BSYNC B1 ;  /* 0x0000000000017941 */ /* 0x000fea0003800000 */
.L_x_99:
        /* <DEDUP_REMOVED lines=12> */
.L_x_102:
[----:B------:R-:W-:Y:S05]  /*6d20*/  BSYNC B1 ;  /* 0x0000000000017941 */ /* 0x000fea0003800000 */
.L_x_101:
        /* <DEDUP_REMOVED lines=12> */
.L_x_104:
[----:B------:R-:W-:Y:S05]  /*6df0*/  BSYNC B1 ;  /* 0x0000000000017941 */ /* 0x000fea0003800000 */
.L_x_103:
        /* <DEDUP_REMOVED lines=12> */
.L_x_106:
[----:B------:R-:W-:Y:S05]  /*6ec0*/  BSYNC B1 ;  /* 0x0000000000017941 */ /* 0x000fea0003800000 */
.L_x_105:
        /* <DEDUP_REMOVED lines=12> */
.L_x_108:
[----:B------:R-:W-:Y:S05]  /*6f90*/  BSYNC B1 ;  /* 0x0000000000017941 */ /* 0x000fea0003800000 */
.L_x_107:
        /* <DEDUP_REMOVED lines=12> */
.L_x_110:
[----:B------:R-:W-:Y:S05]  /*7060*/  BSYNC B1 ;  /* 0x0000000000017941 */ /* 0x000fea0003800000 */
.L_x_109:
        /* <DEDUP_REMOVED lines=12> */
.L_x_112:
[----:B------:R-:W-:Y:S05]  /*7130*/  BSYNC B1 ;  /* 0x0000000000017941 */ /* 0x000fea0003800000 */
.L_x_111:
        /* <DEDUP_REMOVED lines=12> */
.L_x_114:
[----:B------:R-:W-:Y:S05]  /*7200*/  BSYNC B1 ;  /* 0x0000000000017941 */ /* 0x000fea0003800000 */
.L_x_113:
        /* <DEDUP_REMOVED lines=12> */
.L_x_116:
[----:B------:R-:W-:Y:S05]  /*72d0*/  BSYNC B1 ;  /* 0x0000000000017941 */ /* 0x000fea0003800000 */
.L_x_115:
        /* <DEDUP_REMOVED lines=12> */
.L_x_118:
[----:B------:R-:W-:Y:S05]  /*73a0*/  BSYNC B1 ;  /* 0x0000000000017941 */ /* 0x000fea0003800000 */
.L_x_117:
        /* <DEDUP_REMOVED lines=12> */
.L_x_120:
[----:B------:R-:W-:Y:S05]  /*7470*/  BSYNC B1 ;  /* 0x0000000000017941 */ /* 0x000fea0003800000 */
.L_x_119:
        /* <DEDUP_REMOVED lines=12> */
.L_x_122:
[----:B------:R-:W-:Y:S05]  /*7540*/  BSYNC B1 ;  /* 0x0000000000017941 */ /* 0x000fea0003800000 */
.L_x_121:
        /* <DEDUP_REMOVED lines=12> */
.L_x_124:
[----:B------:R-:W-:Y:S05]  /*7610*/  BSYNC B1 ;  /* 0x0000000000017941 */ /* 0x000fea0003800000 */
.L_x_123:
        /* <DEDUP_REMOVED lines=12> */
.L_x_126:
[----:B------:R-:W-:Y:S05]  /*76e0*/  BSYNC B1 ;  /* 0x0000000000017941 */ /* 0x000fea0003800000 */
.L_x_125:
        /* <DEDUP_REMOVED lines=12> */
.L_x_128:
[----:B------:R-:W-:Y:S05]  /*77b0*/  BSYNC B1 ;  /* 0x0000000000017941 */ /* 0x000fea0003800000 */
.L_x_127:
        /* <DEDUP_REMOVED lines=12> */
.L_x_130:
[----:B------:R-:W-:Y:S05]  /*7880*/  BSYNC B1 ;  /* 0x0000000000017941 */ /* 0x000fea0003800000 */
.L_x_129:
        /* <DEDUP_REMOVED lines=12> */
.L_x_132:
[----:B------:R-:W-:Y:S05]  /*7950*/  BSYNC B1 ;  /* 0x0000000000017941 */ /* 0x000fea0003800000 */
.L_x_131:
        /* <DEDUP_REMOVED lines=12> */
.L_x_134:
[----:B------:R-:W-:Y:S05]  /*7a20*/  BSYNC B1 ;  /* 0x0000000000017941 */ /* 0x000fea0003800000 */
.L_x_133:
        /* <DEDUP_REMOVED lines=12> */
.L_x_136:
[----:B------:R-:W-:Y:S05]  /*7af0*/  BSYNC B1 ;  /* 0x0000000000017941 */ /* 0x000fea0003800000 */
.L_x_135:
        /* <DEDUP_REMOVED lines=12> */
.L_x_138:
[----:B------:R-:W-:Y:S05]  /*7bc0*/  BSYNC B1 ;  /* 0x0000000000017941 */ /* 0x000fea0003800000 */
.L_x_137:
        /* <DEDUP_REMOVED lines=12> */
.L_x_140:
[----:B------:R-:W-:Y:S05]  /*7c90*/  BSYNC B1 ;  /* 0x0000000000017941 */ /* 0x000fea0003800000 */
.L_x_139:
        /* <DEDUP_REMOVED lines=12> */
.L_x_142:
[----:B------:R-:W-:Y:S05]  /*7d60*/  BSYNC B1 ;  /* 0x0000000000017941 */ /* 0x000fea0003800000 */
.L_x_141:
        /* <DEDUP_REMOVED lines=12> */
.L_x_144:
[----:B------:R-:W-:Y:S05]  /*7e30*/  BSYNC B1 ;  /* 0x0000000000017941 */ /* 0x000fea0003800000 */
.L_x_143:
        /* <DEDUP_REMOVED lines=12> */
.L_x_146:
[----:B------:R-:W-:Y:S05]  /*7f00*/  BSYNC B1 ;  /* 0x0000000000017941 */ /* 0x000fea0003800000 */
.L_x_145:
        /* <DEDUP_REMOVED lines=12> */
.L_x_148:
[----:B------:R-:W-:Y:S05]  /*7fd0*/  BSYNC B1 ;  /* 0x0000000000017941 */ /* 0x000fea0003800000 */
.L_x_147:
        /* <DEDUP_REMOVED lines=12> */
.L_x_150:
[----:B------:R-:W-:Y:S05]  /*80a0*/  BSYNC B1 ;  /* 0x0000000000017941 */ /* 0x000fea0003800000 */
.L_x_149:
        /* <DEDUP_REMOVED lines=12> */
.L_x_152:
[----:B------:R-:W-:Y:S05]  /*8170*/  BSYNC B1 ;  /* 0x0000000000017941 */ /* 0x000fea0003800000 */
.L_x_151:
        /* <DEDUP_REMOVED lines=12> */
.L_x_154:
[----:B------:R-:W-:Y:S05]  /*8240*/  BSYNC B1 ;  /* 0x0000000000017941 */ /* 0x000fea0003800000 */
.L_x_153:
        /* <DEDUP_REMOVED lines=12> */
.L_x_156:
[----:B------:R-:W-:Y:S05]  /*8310*/  BSYNC B1 ;  /* 0x0000000000017941 */ /* 0x000fea0003800000 */
.L_x_155:
        /* <DEDUP_REMOVED lines=12> */
.L_x_158:
[----:B------:R-:W-:Y:S05]  /*83e0*/  BSYNC B1 ;  /* 0x0000000000017941 */ /* 0x000fea0003800000 */
.L_x_157:
        /* <DEDUP_REMOVED lines=12> */
.L_x_160:
[----:B------:R-:W-:Y:S05]  /*84b0*/  BSYNC B1 ;  /* 0x0000000000017941 */ /* 0x000fea0003800000 */
.L_x_159:
        /* <DEDUP_REMOVED lines=12> */
.L_x_162:
[----:B------:R-:W-:Y:S05]  /*8580*/  BSYNC B1 ;  /* 0x0000000000017941 */ /* 0x000fea0003800000 */
.L_x_161:
        /* <DEDUP_REMOVED lines=12> */
.L_x_164:
[----:B------:R-:W-:Y:S05]  /*8650*/  BSYNC B1 ;  /* 0x0000000000017941 */ /* 0x000fea0003800000 */
.L_x_163:
        /* <DEDUP_REMOVED lines=12> */
.L_x_166:
[----:B------:R-:W-:Y:S05]  /*8720*/  BSYNC B1 ;  /* 0x0000000000017941 */ /* 0x000fea0003800000 */
.L_x_165:
[----:B-----5:R-:W-:Y:S01]  /*8730*/  LOP3.LUT R90, R90, 0xff, RZ, 0xc0, !PT ;  /* 0x000000ff5a5a7812 */ /* 0x020fe200078ec0ff */
[----:B------:R-:W-:Y:S01]  /*8740*/  BSSY B1, `(.L_x_167) ;  /* 0x000000b000017945 */ /* 0x000fe20003800000 */
[----:B------:R-:W-:Y:S02]  /*8750*/  ISETP.LT.OR P1, PT, R0, 0x7a, !P1 ;  /* 0x0000007a0000780c */ /* 0x000fe40004f21670 */
[----:B------:R-:W-:Y:S02]  /*8760*/  F2FP.F16.E4M3.UNPACK_B R90, R90 ;  /* 0x0000005aff5a723e */ /* 0x000fe400020006ff */
[----:B-1--4-:R-:W-:-:S03]  /*8770*/  PRMT R10, RZ, 0x7610, R10 ;  /* 0x00007610ff0a7816 */ /* 0x012fc6000000000a */
[----:B------:R-:W-:-:S05]  /*8780*/  HADD2.F32 R11, -RZ, R90.H0_H0 ;  /* 0x2000005aff0b7230 */ /* 0x000fca0000004100 */
[----:B------:R-:W-:-:S04]  /*8790*/  FMUL R11, R11, R154 ;  /* 0x0000009a0b0b7220 */ /* 0x000fc80000400000 */
[----:B------:R-:W-:-:S05]  /*87a0*/  FFMA R11, R150, R153, R11 ;  /* 0x00000099960b7223 */ /* 0x000fca000000000b */
[----:B------:R-:W-:-:S05]  /*87b0*/  F2FP.SATFINITE.E4M3.F32.PACK_AB_MERGE_C R11, RZ, R11, RZ ;  /* 0x0000000bff0b723e */ /* 0x000fca00048070ff */
[----:B------:R1:W-:Y:S01]  /*87c0*/  @!P2 STG.E.U8 desc[UR36][R8.64+0x78], R11 ;  /* 0x0000780b0800a986 */ /* 0x0003e2000c101124 */
[----:B------:R-:W-:Y:S05]  /*87d0*/  @P1 BRA `(.L_x_168) ;  /* 0x0000000000041947 */ /* 0x000fea0003800000 */
[----:B------:R4:W5:Y:S02]  /*87e0*/  LDG.E.U8 R10, desc[UR36][R88.64+0x79] ;  /* 0x00007924580a7981 */ /* 0x000964000c1e1100 */
.L_x_168:
[----:B------:R-:W-:Y:S05]  /*87f0*/  BSYNC B1 ;  /* 0x0000000000017941 */ /* 0x000fea0003800000 */
.L_x_167:
[----:B-----5:R-:W-:Y:S01]  /*8800*/  LOP3.LUT R10, R10, 0xff, RZ, 0xc0, !PT ;  /* 0x000000ff0a0a7812 */ /* 0x020fe200078ec0ff */
[----:B------:R-:W-:Y:S01]  /*8810*/  BSSY B1, `(.L_x_169) ;  /* 0x0000013000017945 */ /* 0x000fe20003800000 */
[----:B0--34-:R-:W-:Y:S02]  /*8820*/  IADD3 R89, P0, R19, 0x80, RZ ;  /* 0x0000008013597810 */ /* 0x019fe40007f1e0ff */
[----:B------:R-:W-:-:S03]  /*8830*/  F2FP.F16.E4M3.UNPACK_B R10, R10 ;  /* 0x0000000aff0a723e */ /* 0x000fc600020006ff */
[----:B------:R-:W-:Y:S01]  /*8840*/  IMAD.X R91, RZ, RZ, R13, P0 ;  /* 0x000000ffff5b7224 */ /* 0x000fe200000e060d */
[----:B------:R-:W-:Y:S01]  /*8850*/  ISETP.GE.AND P0, PT, R3, 0x81, PT ;  /* 0x000000810300780c */ /* 0x000fe20003f06270 */
[----:B-1----:R-:W-:Y:S02]  /*8860*/  HADD2.F32 R11, -RZ, R10.H0_H0 ;  /* 0x2000000aff0b7230 */ /* 0x002fe40000004100 */
[----:B------:R-:W-:Y:S01]  /*8870*/  IMAD R90, R91, R20, RZ ;  /* 0x000000145b5a7224 */ /* 0x000fe200078e02ff */
[----:B------:R-:W-:Y:S02]  /*8880*/  ISETP.LT.OR P3, PT, R0, 0x1, !P0 ;  /* 0x000000010000780c */ /* 0x000fe40004761670 */
[----:B------:R-:W-:Y:S01]  /*8890*/  FMUL R88, R11, R154 ;  /* 0x0000009a0b587220 */ /* 0x000fe20000400000 */
[----:B------:R-:W-:-:S04]  /*88a0*/  IMAD.WIDE.U32 R10, R89, R20, R22 ;  /* 0x00000014590a7225 */ /* 0x000fc800078e0016 */
[----:B------:R-:W-:Y:S01]  /*88b0*/  FFMA R88, R151, R153, R88 ;  /* 0x0000009997587223 */ /* 0x000fe20000000058 */
[----:B------:R-:W-:Y:S01]  /*88c0*/  IMAD R90, R89, R21, R90 ;  /* 0x00000015595a7224 */ /* 0x000fe200078e025a */
[----:B------:R-:W-:-:S03]  /*88d0*/  IADD3 R10, P2, R10, R14, RZ ;  /* 0x0000000e0a0a7210 */ /* 0x000fc60007f5e0ff */
[----:B------:R-:W-:Y:S02]  /*88e0*/  F2FP.SATFINITE.E4M3.F32.PACK_AB_MERGE_C R89, RZ, R88, RZ ;  /* 0x00000058ff59723e */ /* 0x000fe400048070ff */
[----:B------:R-:W-:Y:S02]  /*88f0*/  IADD3.X R11, R15, R11, R90, P2, !PT ;  /* 0x0000000b0f0b7210 */ /* 0x000fe400017fe45a */
[----:B------:R-:W-:Y:S01]  /*8900*/  PRMT R88, RZ, 0x7610, R88 ;  /* 0x00007610ff587816 */ /* 0x000fe20000000058 */
[----:B------:R0:W-:Y:S01]  /*8910*/  @!P1 STG.E.U8 desc[UR36][R8.64+0x79], R89 ;  /* 0x0000795908009986 */ /* 0x0001e2000c101124 */
[----:B------:R-:W-:Y:S05]  /*8920*/  @P3 BRA `(.L_x_170) ;  /* 0x0000000000043947 */ /* 0x000fea0003800000 */
[----:B------:R1:W5:Y:S02]  /*8930*/  LDG.E.U8 R88, desc[UR36][R10.64] ;  /* 0x000000240a587981 */ /* 0x000364000c1e1100 */
.L_x_170:
[----:B------:R-:W-:Y:S05]  /*8940*/  BSYNC B1 ;  /* 0x0000000000017941 */ /* 0x000fea0003800000 */
.L_x_169:
[----:B-----5:R-:W-:Y:S01]  /*8950*/  LOP3.LUT R88, R88, 0xff, RZ, 0xc0, !PT ;  /* 0x000000ff58587812 */ /* 0x020fe200078ec0ff */
[----:B------:R-:W-:Y:S01]  /*8960*/  BSSY B1, `(.L_x_171) ;  /* 0x000000b000017945 */ /* 0x000fe20003800000 */
[----:B------:R-:W-:Y:S02]  /*8970*/  ISETP.LT.OR P2, PT, R0, 0x2, !P0 ;  /* 0x000000020000780c */ /* 0x000fe40004741670 */
[----:B------:R-:W-:Y:S02]  /*8980*/  F2FP.F16.E4M3.UNPACK_B R88, R88 ;  /* 0x00000058ff58723e */ /* 0x000fe400020006ff */
[----:B0-----:R-:W-:-:S03]  /*8990*/  PRMT R8, RZ, 0x7610, R8 ;  /* 0x00007610ff087816 */ /* 0x001fc60000000008 */
[----:B------:R-:W-:-:S05]  /*89a0*/  HADD2.F32 R9, -RZ, R88.H0_H0 ;  /* 0x20000058ff097230 */ /* 0x000fca0000004100 */
[----:B------:R-:W-:-:S04]  /*89b0*/  FMUL R9, R9, R154 ;  /* 0x0000009a09097220 */ /* 0x000fc80000400000 */
[----:B------:R-:W-:-:S05]  /*89c0*/  FFMA R9, R24, R153, R9 ;  /* 0x0000009918097223 */ /* 0x000fca0000000009 */
[----:B------:R-:W-:-:S05]  /*89d0*/  F2FP.SATFINITE.E4M3.F32.PACK_AB_MERGE_C R9, RZ, R9, RZ ;  /* 0x00000009ff09723e */ /* 0x000fca00048070ff */
[----:B------:R0:W-:Y:S01]  /*89e0*/  @!P3 STG.E.U8 desc[UR36][R6.64], R9 ;  /* 0x000000090600b986 */ /* 0x0001e2000c101124 */
[----:B------:R-:W-:Y:S05]  /*89f0*/  @P2 BRA `(.L_x_172) ;  /* 0x0000000000042947 */ /* 0x000fea0003800000 */
[----:B------:R3:W5:Y:S02]  /*8a00*/  LDG.E.U8 R8, desc[UR36][R10.64+0x1] ;  /* 0x000001240a087981 */ /* 0x000764000c1e1100 */
.L_x_172:
[----:B------:R-:W-:Y:S05]  /*8a10*/  BSYNC B1 ;  /* 0x0000000000017941 */ /* 0x000fea0003800000 */
.L_x_171:
[----:B-----5:R-:W-:Y:S01]  /*8a20*/  LOP3.LUT R8, R8, 0xff, RZ, 0xc0, !PT ;  /* 0x000000ff08087812 */ /* 0x020fe200078ec0ff */
[----:B------:R-:W-:Y:S01]  /*8a30*/  BSSY B1, `(.L_x_173) ;  /* 0x0000013000017945 */ /* 0x000fe20003800000 */
[----:B------:R-:W-:Y:S02]  /*8a40*/  IADD3 R19, P1, R19, 0x88, RZ ;  /* 0x0000008813137810 */ /* 0x000fe40007f3e0ff */
[----:B------:R-:W-:-:S03]  /*8a50*/  F2FP.F16.E4M3.UNPACK_B R8, R8 ;  /* 0x00000008ff08723e */ /* 0x000fc600020006ff */
[----:B------:R-:W-:Y:S01]  /*8a60*/  IMAD.X R13, RZ, RZ, R13, P1 ;  /* 0x000000ffff0d7224 */ /* 0x000fe200008e060d */
[----:B------:R-:W-:Y:S01]  /*8a70*/  ISETP.GE.AND P1, PT, R3, 0x89, PT ;  /* 0x000000890300780c */ /* 0x000fe20003f26270 */
[----:B0-----:R-:W-:Y:S01]  /*8a80*/  HADD2.F32 R9, -RZ, R8.H0_H0 ;  /* 0x20000008ff097230 */ /* 0x001fe20000004100 */
[----:B------:R-:W-:Y:S01]  /*8a90*/  PRMT R3, RZ, 0x7610, R3 ;  /* 0x00007610ff037816 */ /* 0x000fe20000000003 */
[-C--:B------:R-:W-:Y:S01]  /*8aa0*/  IMAD R12, R13, R20.reuse, RZ ;  /* 0x000000140d0c7224 */ /* 0x080fe200078e02ff */
[----:B------:R-:W-:Y:S01]  /*8ab0*/  ISETP.LT.OR P4, PT, R0, 0x1, !P1 ;  /* 0x000000010000780c */ /* 0x000fe20004f81670 */
[----:B------:R-:W-:-:S04]  /*8ac0*/  IMAD.WIDE.U32 R22, R19, R20, R22 ;  /* 0x0000001413167225 */ /* 0x000fc800078e0016 */
[----:B------:R-:W-:Y:S01]  /*8ad0*/  FMUL R8, R9, R154 ;  /* 0x0000009a09087220 */ /* 0x000fe20000400000 */
[----:B------:R-:W-:-:S03]  /*8ae0*/  IMAD R12, R19, R21, R12 ;  /* 0x00000015130c7224 */ /* 0x000fc600078e020c */
[----:B------:R-:W-:-:S01]  /*8af0*/  FFMA R8, R25, R153, R8 ;  /* 0x0000009919087223 */ /* 0x000fc20000000008 */
[----:B------:R-:W-:-:S04]  /*8b00*/  IADD3 R14, P3, R22, R14, RZ ;  /* 0x0000000e160e7210 */ /* 0x000fc80007f7e0ff */
[----:B------:R-:W-:Y:S02]  /*8b10*/  F2FP.SATFINITE.E4M3.F32.PACK_AB_MERGE_C R9, RZ, R8, RZ ;  /* 0x00000008ff09723e */ /* 0x000fe400048070ff */
[----:B------:R-:W-:-:S03]  /*8b20*/  IADD3.X R15, R15, R23, R12, P3, !PT ;  /* 0x000000170f0f7210 */ /* 0x000fc60001ffe40c */
[----:B------:R0:W-:Y:S01]  /*8b30*/  @!P2 STG.E.U8 desc[UR36][R6.64+0x1], R9 ;  /* 0x000001090600a986 */ /* 0x0001e2000c101124 */
[----:B------:R-:W-:Y:S05]  /*8b40*/  @P4 BRA `(.L_x_174) ;  /* 0x0000000000044947 */ /* 0x000fea0003800000 */
[----:B------:R4:W5:Y:S02]  /*8b50*/  LDG.E.U8 R3, desc[UR36][R14.64] ;  /* 0x000000240e037981 */ /* 0x000964000c1e1100 */
.L_x_174:
[----:B------:R-:W-:Y:S05]  /*8b60*/  BSYNC B1 ;  /* 0x0000000000017941 */ /* 0x000fea0003800000 */
.L_x_173:
[----:B-----5:R-:W-:Y:S01]  /*8b70*/  LOP3.LUT R3, R3, 0xff, RZ, 0xc0, !PT ;  /* 0x000000ff03037812 */ /* 0x020fe200078ec0ff */
[----:B------:R-:W-:Y:S01]  /*8b80*/  BSSY B1, `(.L_x_175) ;  /* 0x000000b000017945 */ /* 0x000fe20003800000 */
[----:B------:R-:W-:Y:S02]  /*8b90*/  ISETP.LT.OR P2, PT, R0, 0x2, !P1 ;  /* 0x000000020000780c */ /* 0x000fe40004f41670 */
[----:B------:R-:W-:-:S05]  /*8ba0*/  F2FP.F16.E4M3.UNPACK_B R3, R3 ;  /* 0x00000003ff03723e */ /* 0x000fca00020006ff */
[----:B------:R-:W-:-:S05]  /*8bb0*/  HADD2.F32 R3, -RZ, R3.H0_H0 ;  /* 0x20000003ff037230 */ /* 0x000fca0000004100 */
[----:B------:R-:W-:-:S04]  /*8bc0*/  FMUL R3, R3, R154 ;  /* 0x0000009a03037220 */ /* 0x000fc80000400000 */
[----:B------:R-:W-:-:S05]  /*8bd0*/  FFMA R3, R26, R153, R3 ;  /* 0x000000991a037223 */ /* 0x000fca0000000003 */
[----:B0-----:R-:W-:Y:S02]  /*8be0*/  F2FP.SATFINITE.E4M3.F32.PACK_AB_MERGE_C R9, RZ, R3, RZ ;  /* 0x00000003ff09723e */ /* 0x001fe400048070ff */
[----:B------:R-:W-:-:S03]  /*8bf0*/  PRMT R3, RZ, 0x7610, R3 ;  /* 0x00007610ff037816 */ /* 0x000fc60000000003 */
[----:B------:R0:W-:Y:S01]  /*8c00*/  @!P4 STG.E.U8 desc[UR36][R4.64], R9 ;  /* 0x000000090400c986 */ /* 0x0001e2000c101124 */
[----:B------:R-:W-:Y:S05]  /*8c10*/  @P2 BRA `(.L_x_176) ;  /* 0x0000000000042947 */ /* 0x000fea0003800000 */
[----:B------:R0:W5:Y:S02]  /*8c20*/  LDG.E.U8 R3, desc[UR36][R14.64+0x1] ;  /* 0x000001240e037981 */ /* 0x000164000c1e1100 */
.L_x_176:
[----:B------:R-:W-:Y:S05]  /*8c30*/  BSYNC B1 ;  /* 0x0000000000017941 */ /* 0x000fea0003800000 */
.L_x_175:
[----:B-----5:R-:W-:Y:S01]  /*8c40*/  LOP3.LUT R3, R3, 0xff, RZ, 0xc0, !PT ;  /* 0x000000ff03037812 */ /* 0x020fe200078ec0ff */
[----:B------:R-:W-:Y:S01]  /*8c50*/  BSSY B1, `(.L_x_177) ;  /* 0x000000b000017945 */ /* 0x000fe20003800000 */
[----:B------:R-:W-:Y:S02]  /*8c60*/  ISETP.LT.OR P3, PT, R0, 0x9, !P0 ;  /* 0x000000090000780c */ /* 0x000fe40004761670 */
[----:B------:R-:W-:-:S05]  /*8c70*/  F2FP.F16.E4M3.UNPACK_B R3, R3 ;  /* 0x00000003ff03723e */ /* 0x000fca00020006ff */
[----:B------:R-:W-:-:S05]  /*8c80*/  HADD2.F32 R3, -RZ, R3.H0_H0 ;  /* 0x20000003ff037230 */ /* 0x000fca0000004100 */
[----:B------:R-:W-:Y:S01]  /*8c90*/  FMUL R8, R3, R154 ;  /* 0x0000009a03087220 */ /* 0x000fe20000400000 */
[----:B------:R-:W-:-:S03]  /*8ca0*/  PRMT R3, RZ, 0x7610, R3 ;  /* 0x00007610ff037816 */ /* 0x000fc60000000003 */
[----:B------:R-:W-:-:S05]  /*8cb0*/  FFMA R8, R27, R153, R8 ;  /* 0x000000991b087223 */ /* 0x000fca0000000008 */
[----:B0-----:R-:W-:-:S05]  /*8cc0*/  F2FP.SATFINITE.E4M3.F32.PACK_AB_MERGE_C R9, RZ, R8, RZ ;  /* 0x00000008ff09723e */ /* 0x001fca00048070ff */
[----:B------:R0:W-:Y:S01]  /*8cd0*/  @!P2 STG.E.U8 desc[UR36][R4.64+0x1], R9 ;  /* 0x000001090400a986 */ /* 0x0001e2000c101124 */
[----:B------:R-:W-:Y:S05]  /*8ce0*/  @P3 BRA `(.L_x_178) ;  /* 0x0000000000043947 */ /* 0x000fea0003800000 */
[----:B------:R0:W5:Y:S02]  /*8cf0*/  LDG.E.U8 R3, desc[UR36][R10.64+0x8] ;  /* 0x000008240a037981 */ /* 0x000164000c1e1100 */
.L_x_178:
[----:B------:R-:W-:Y:S05]  /*8d00*/  BSYNC B1 ;  /* 0x0000000000017941 */ /* 0x000fea0003800000 */
.L_x_177:
        /* <DEDUP_REMOVED lines=12> */
.L_x_180:
[----:B------:R-:W-:Y:S05]  /*8dd0*/  BSYNC B1 ;  /* 0x0000000000017941 */ /* 0x000fea0003800000 */
.L_x_179:
        /* <DEDUP_REMOVED lines=12> */
.L_x_182:
[----:B------:R-:W-:Y:S05]  /*8ea0*/  BSYNC B1 ;  /* 0x0000000000017941 */ /* 0x000fea0003800000 */
.L_x_181:
        /* <DEDUP_REMOVED lines=12> */
.L_x_184:
[----:B------:R-:W-:Y:S05]  /*8f70*/  BSYNC B1 ;  /* 0x0000000000017941 */ /* 0x000fea0003800000 */
.L_x_183:
        /* <DEDUP_REMOVED lines=12> */
.L_x_186:
[----:B------:R-:W-:Y:S05]  /*9040*/  BSYNC B1 ;  /* 0x0000000000017941 */ /* 0x000fea0003800000 */
.L_x_185:
        /* <DEDUP_REMOVED lines=12> */
.L_x_188:
[----:B------:R-:W-:Y:S05]  /*9110*/  BSYNC B1 ;  /* 0x0000000000017941 */ /* 0x000fea0003800000 */
.L_x_187:
        /* <DEDUP_REMOVED lines=12> */
.L_x_190:
[----:B------:R-:W-:Y:S05]  /*91e0*/  BSYNC B1 ;  /* 0x0000000000017941 */ /* 0x000fea0003800000 */
.L_x_189:
        /* <DEDUP_REMOVED lines=12> */
.L_x_192:
[----:B------:R-:W-:Y:S05]  /*92b0*/  BSYNC B1 ;  /* 0x0000000000017941 */ /* 0x000fea0003800000 */
.L_x_191:
        /* <DEDUP_REMOVED lines=12> */
.L_x_194:
[----:B------:R-:W-:Y:S05]  /*9380*/  BSYNC B1 ;  /* 0x0000000000017941 */ /* 0x000fea0003800000 */
.L_x_193:
        /* <DEDUP_REMOVED lines=12> */
.L_x_196:
[----:B------:R-:W-:Y:S05]  /*9450*/  BSYNC B1 ;  /* 0x0000000000017941 */ /* 0x000fea0003800000 */
.L_x_195:
        /* <DEDUP_REMOVED lines=12> */
.L_x_198:
[----:B------:R-:W-:Y:S05]  /*9520*/  BSYNC B1 ;  /* 0x0000000000017941 */ /* 0x000fea0003800000 */
.L_x_197:
        /* <DEDUP_REMOVED lines=12> */
.L_x_200:
[----:B------:R-:W-:Y:S05]  /*95f0*/  BSYNC B1 ;  /* 0x0000000000017941 */ /* 0x000fea0003800000 */
.L_x_199:
        /* <DEDUP_REMOVED lines=12> */
.L_x_202:
[----:B------:R-:W-:Y:S05]  /*96c0*/  BSYNC B1 ;  /* 0x0000000000017941 */ /* 0x000fea0003800000 */
.L_x_201:
        /* <DEDUP_REMOVED lines=12> */
.L_x_204:
[----:B------:R-:W-:Y:S05]  /*9790*/  BSYNC B1 ;  /* 0x0000000000017941 */ /* 0x000fea0003800000 */
.L_x_203:
        /* <DEDUP_REMOVED lines=12> */
.L_x_206:
[----:B------:R-:W-:Y:S05]  /*9860*/  BSYNC B1 ;  /* 0x0000000000017941 */ /* 0x000fea0003800000 */
.L_x_205:
        /* <DEDUP_REMOVED lines=12> */
.L_x_208:
[----:B------:R-:W-:Y:S05]  /*9930*/  BSYNC B1 ;  /* 0x0000000000017941 */ /* 0x000fea0003800000 */
.L_x_207:
        /* <DEDUP_REMOVED lines=12> */
.L_x_210:
[----:B------:R-:W-:Y:S05]  /*9a00*/  BSYNC B1 ;  /* 0x0000000000017941 */ /* 0x000fea0003800000 */
.L_x_209:
        /* <DEDUP_REMOVED lines=12> */
.L_x_212:
[----:B------:R-:W-:Y:S05]  /*9ad0*/  BSYNC B1 ;  /* 0x0000000000017941 */ /* 0x000fea0003800000 */
.L_x_211:
        /* <DEDUP_REMOVED lines=12> */
.L_x_214:
[----:B------:R-:W-:Y:S05]  /*9ba0*/  BSYNC B1 ;  /* 0x0000000000017941 */ /* 0x000fea0003800000 */
.L_x_213:
        /* <DEDUP_REMOVED lines=12> */
.L_x_216:
[----:B------:R-:W-:Y:S05]  /*9c70*/  BSYNC B1 ;  /* 0x0000000000017941 */ /* 0x000fea0003800000 */
.L_x_215:
        /* <DEDUP_REMOVED lines=12> */
.L_x_218:
[----:B------:R-:W-:Y:S05]  /*9d40*/  BSYNC B1 ;  /* 0x0000000000017941 */ /* 0x000fea0003800000 */
.L_x_217:
        /* <DEDUP_REMOVED lines=12> */
.L_x_220:
[----:B------:R-:W-:Y:S05]  /*9e10*/  BSYNC B1 ;  /* 0x0000000000017941 */ /* 0x000fea0003800000 */
.L_x_219:
        /* <DEDUP_REMOVED lines=12> */
.L_x_222:
[----:B------:R-:W-:Y:S05]  /*9ee0*/  BSYNC B1 ;  /* 0x0000000000017941 */ /* 0x000fea0003800000 */
.L_x_221:
        /* <DEDUP_REMOVED lines=12> */
.L_x_224:
[----:B------:R-:W-:Y:S05]  /*9fb0*/  BSYNC B1 ;  /* 0x0000000000017941 */ /* 0x000fea0003800000 */
.L_x_223:
        /* <DEDUP_REMOVED lines=12> */
.L_x_226:
[----:B------:R-:W-:Y:S05]  /*a080*/  BSYNC B1 ;  /* 0x0000000000017941 */ /* 0x000fea0003800000 */
.L_x_225:
        /* <DEDUP_REMOVED lines=12> */
.L_x_228:
[----:B------:R-:W-:Y:S05]  /*a150*/  BSYNC B1 ;  /* 0x0000000000017941 */ /* 0x000fea0003800000 */
.L_x_227:
        /* <DEDUP_REMOVED lines=12> */
.L_x_230:
[----:B------:R-:W-:Y:S05]  /*a220*/  BSYNC B1 ;  /* 0x0000000000017941 */ /* 0x000fea0003800000 */
.L_x_229:
        /* <DEDUP_REMOVED lines=12> */
.L_x_232:
[----:B------:R-:W-:Y:S05]  /*a2f0*/  BSYNC B1 ;  /* 0x0000000000017941 */ /* 0x000fea0003800000 */
.L_x_231:
        /* <DEDUP_REMOVED lines=12> */
.L_x_234:
[----:B------:R-:W-:Y:S05]  /*a3c0*/  BSYNC B1 ;  /* 0x0000000000017941 */ /* 0x000fea0003800000 */
.L_x_233:
        /* <DEDUP_REMOVED lines=12> */
.L_x_236:
[----:B------:R-:W-:Y:S05]  /*a490*/  BSYNC B1 ;  /* 0x0000000000017941 */ /* 0x000fea0003800000 */
.L_x_235:
        /* <DEDUP_REMOVED lines=12> */
.L_x_238:
[----:B------:R-:W-:Y:S05]  /*a560*/  BSYNC B1 ;  /* 0x0000000000017941 */ /* 0x000fea0003800000 */
.L_x_237:
        /* <DEDUP_REMOVED lines=12> */
.L_x_240:
[----:B------:R-:W-:Y:S05]  /*a630*/  BSYNC B1 ;  /* 0x0000000000017941 */ /* 0x000fea0003800000 */
.L_x_239:
        /* <DEDUP_REMOVED lines=12> */
.L_x_242:
[----:B------:R-:W-:Y:S05]  /*a700*/  BSYNC B1 ;  /* 0x0000000000017941 */ /* 0x000fea0003800000 */
.L_x_241:
        /* <DEDUP_REMOVED lines=12> */
.L_x_244:
[----:B------:R-:W-:Y:S05]  /*a7d0*/  BSYNC B1 ;  /* 0x0000000000017941 */ /* 0x000fea0003800000 */
.L_x_243:
        /* <DEDUP_REMOVED lines=12> */
.L_x_246:
[----:B------:R-:W-:Y:S05]  /*a8a0*/  BSYNC B1 ;  /* 0x0000000000017941 */ /* 0x000fea0003800000 */
.L_x_245:
        /* <DEDUP_REMOVED lines=12> */
.L_x_248:
[----:B------:R-:W-:Y:S05]  /*a970*/  BSYNC B1 ;  /* 0x0000000000017941 */ /* 0x000fea0003800000 */
.L_x_247:
        /* <DEDUP_REMOVED lines=12> */
.L_x_250:
[----:B------:R-:W-:Y:S05]  /*aa40*/  BSYNC B1 ;  /* 0x0000000000017941 */ /* 0x000fea0003800000 */
.L_x_249:
        /* <DEDUP_REMOVED lines=12> */
.L_x_252:
[----:B------:R-:W-:Y:S05]  /*ab10*/  BSYNC B1 ;  /* 0x0000000000017941 */ /* 0x000fea0003800000 */
.L_x_251:
        /* <DEDUP_REMOVED lines=12> */
.L_x_254:
[----:B------:R-:W-:Y:S05]  /*abe0*/  BSYNC B1 ;  /* 0x0000000000017941 */ /* 0x000fea0003800000 */
.L_x_253:
        /* <DEDUP_REMOVED lines=12> */
.L_x_256:
[----:B------:R-:W-:Y:S05]  /*acb0*/  BSYNC B1 ;  /* 0x0000000000017941 */ /* 0x000fea0003800000 */
.L_x_255:
        /* <DEDUP_REMOVED lines=12> */
.L_x_258:
[----:B------:R-:W-:Y:S05]  /*ad80*/  BSYNC B1 ;  /* 0x0000000000017941 */ /* 0x000fea0003800000 */
.L_x_257:
        /* <DEDUP_REMOVED lines=12> */
.L_x_260:
[----:B------:R-:W-:Y:S05]  /*ae50*/  BSYNC B1 ;  /* 0x0000000000017941 */ /* 0x000fea0003800000 */
.L_x_259:
        /* <DEDUP_REMOVED lines=12> */
.L_x_262:
[----:B------:R-:W-:Y:S05]  /*af20*/  BSYNC B1 ;  /* 0x0000000000017941 */ /* 0x000fea0003800000 */
.L_x_261:
        /* <DEDUP_REMOVED lines=12> */
.L_x_264:
[----:B------:R-:W-:Y:S05]  /*aff0*/  BSYNC B1 ;  /* 0x0000000000017941 */ /* 0x000fea0003800000 */
.L_x_263:
        /* <DEDUP_REMOVED lines=12> */
.L_x_266:
[----:B------:R-:W-:Y:S05]  /*b0c0*/  BSYNC B1 ;  /* 0x0000000000017941 */ /* 0x000fea0003800000 */
.L_x_265:
        /* <DEDUP_REMOVED lines=12> */
.L_x_268:
[----:B------:R-:W-:Y:S05]  /*b190*/  BSYNC B1 ;  /* 0x0000000000017941 */ /* 0x000fea0003800000 */
.L_x_267:
        /* <DEDUP_REMOVED lines=12> */
.L_x_270:
[----:B------:R-:W-:Y:S05]  /*b260*/  BSYNC B1 ;  /* 0x0000000000017941 */ /* 0x000fea0003800000 */
.L_x_269:
        /* <DEDUP_REMOVED lines=12> */
.L_x_272:
[----:B------:R-:W-:Y:S05]  /*b330*/  BSYNC B1 ;  /* 0x0000000000017941 */ /* 0x000fea0003800000 */
.L_x_271:
        /* <DEDUP_REMOVED lines=12> */
.L_x_274:
[----:B------:R-:W-:Y:S05]  /*b400*/  BSYNC B1 ;  /* 0x0000000000017941 */ /* 0x000fea0003800000 */
.L_x_273:
        /* <DEDUP_REMOVED lines=12> */
.L_x_276:
[----:B------:R-:W-:Y:S05]  /*b4d0*/  BSYNC B1 ;  /* 0x0000000000017941 */ /* 0x000fea0003800000 */
.L_x_275:
        /* <DEDUP_REMOVED lines=12> */
.L_x_278:
[----:B------:R-:W-:Y:S05]  /*b5a0*/  BSYNC B1 ;  /* 0x0000000000017941 */ /* 0x000fea0003800000 */
.L_x_277:
        /* <DEDUP_REMOVED lines=12> */
.L_x_280:
[----:B------:R-:W-:Y:S05]  /*b670*/  BSYNC B1 ;  /* 0x0000000000017941 */ /* 0x000fea0003800000 */
.L_x_279:
        /* <DEDUP_REMOVED lines=12> */
.L_x_282:
[----:B------:R-:W-:Y:S05]  /*b740*/  BSYNC B1 ;  /* 0x0000000000017941 */ /* 0x000fea0003800000 */
.L_x_281:
        /* <DEDUP_REMOVED lines=12> */
.L_x_284:
[----:B------:R-:W-:Y:S05]  /*b810*/  BSYNC B1 ;  /* 0x0000000000017941 */ /* 0x000fea0003800000 */
.L_x_283:
        /* <DEDUP_REMOVED lines=12> */
.L_x_286:
[----:B------:R-:W-:Y:S05]  /*b8e0*/  BSYNC B1 ;  /* 0x0000000000017941 */ /* 0x000fea0003800000 */
.L_x_285:
        /* <DEDUP_REMOVED lines=12> */
.L_x_288:
[----:B------:R-:W-:Y:S05]  /*b9b0*/  BSYNC B1 ;  /* 0x0000000000017941 */ /* 0x000fea0003800000 */
.L_x_287:
        /* <DEDUP_REMOVED lines=12> */
.L_x_290:
[----:B------:R-:W-:Y:S05]  /*ba80*/  BSYNC B1 ;  /* 0x0000000000017941 */ /* 0x000fea0003800000 */
.L_x_289:
        /* <DEDUP_REMOVED lines=12> */
.L_x_292:
[----:B------:R-:W-:Y:S05]  /*bb50*/  BSYNC B1 ;  /* 0x0000000000017941 */ /* 0x000fea0003800000 */
.L_x_291:
        /* <DEDUP_REMOVED lines=12> */
.L_x_294:
[----:B------:R-:W-:Y:S05]  /*bc20*/  BSYNC B1 ;  /* 0x0000000000017941 */ /* 0x000fea0003800000 */
.L_x_293:
[----:B-----5:R-:W-:Y:S01]  /*bc30*/  LOP3.LUT R3, R3, 0xff, RZ, 0xc0, !PT ;  /* 0x000000ff03037812 */ /* 0x020fe200078ec0ff */
[----:B------:R-:W-:Y:S01]  /*bc40*/  BSSY B1, `(.L_x_295) ;  /* 0x000000b000017945 */ /* 0x000fe20003800000 */
[----:B------:R-:W-:Y:S02]  /*bc50*/  ISETP.LT.OR P1, PT, R0, 0x7a, !P1 ;  /* 0x0000007a0000780c */ /* 0x000fe40004f21670 */
[----:B------:R-:W-:Y:S02]  /*bc60*/  F2FP.F16.E4M3.UNPACK_B R3, R3 ;  /* 0x00000003ff03723e */ /* 0x000fe400020006ff */
[----:B------:R-:W-:-:S03]  /*bc70*/  PRMT R0, RZ, 0x7610, R0 ;  /* 0x00007610ff007816 */ /* 0x000fc60000000000 */
[----:B------:R-:W-:-:S05]  /*bc80*/  HADD2.F32 R3, -RZ, R3.H0_H0 ;  /* 0x20000003ff037230 */ /* 0x000fca0000004100 */
[----:B------:R-:W-:-:S04]  /*bc90*/  FMUL R3, R3, R154 ;  /* 0x0000009a03037220 */ /* 0x000fc80000400000 */
[----:B------:R-:W-:-:S05]  /*bca0*/  FFMA R3, R86, R153, R3 ;  /* 0x0000009956037223 */ /* 0x000fca0000000003 */
[----:B------:R-:W-:-:S05]  /*bcb0*/  F2FP.SATFINITE.E4M3.F32.PACK_AB_MERGE_C R3, RZ, R3, RZ ;  /* 0x00000003ff03723e */ /* 0x000fca00048070ff */
[----:B------:R0:W-:Y:S01]  /*bcc0*/  @!P2 STG.E.U8 desc[UR36][R4.64+0x78], R3 ;  /* 0x000078030400a986 */ /* 0x0001e2000c101124 */
[----:B------:R-:W-:Y:S05]  /*bcd0*/  @P1 BRA `(.L_x_296) ;  /* 0x0000000000041947 */ /* 0x000fea0003800000 */
[----:B------:R0:W5:Y:S02]  /*bce0*/  LDG.E.U8 R0, desc[UR36][R14.64+0x79] ;  /* 0x000079240e007981 */ /* 0x000164000c1e1100 */
.L_x_296:
[----:B------:R-:W-:Y:S05]  /*bcf0*/  BSYNC B1 ;  /* 0x0000000000017941 */ /* 0x000fea0003800000 */
.L_x_295:
[----:B------:R-:W-:Y:S05]  /*bd00*/  @P1 BRA `(.L_x_297) ;  /* 0x0000002000301947 */ /* 0x000fea0003800000 */
[----:B-----5:R-:W-:-:S04]  /*bd10*/  LOP3.LUT R0, R0, 0xff, RZ, 0xc0, !PT ;  /* 0x000000ff00007812 */ /* 0x020fc800078ec0ff */
[----:B------:R-:W-:-:S05]  /*bd20*/  F2FP.F16.E4M3.UNPACK_B R0, R0 ;  /* 0x00000000ff00723e */ /* 0x000fca00020006ff */
[----:B0-----:R-:W-:-:S05]  /*bd30*/  HADD2.F32 R3, -RZ, R0.H0_H0 ;  /* 0x20000000ff037230 */ /* 0x001fca0000004100 */
[----:B------:R-:W-:-:S04]  /*bd40*/  FMUL R0, R3, R154 ;  /* 0x0000009a03007220 */ /* 0x000fc80000400000 */
[----:B------:R-:W-:-:S05]  /*bd50*/  FFMA R0, R87, R153, R0 ;  /* 0x0000009957007223 */ /* 0x000fca0000000000 */
[----:B------:R-:W-:-:S05]  /*bd60*/  F2FP.SATFINITE.E4M3.F32.PACK_AB_MERGE_C R3, RZ, R0, RZ ;  /* 0x00000000ff03723e */ /* 0x000fca00048070ff */
[----:B------:R0:W-:Y:S01]  /*bd70*/  STG.E.U8 desc[UR36][R4.64+0x79], R3 ;  /* 0x0000790304007986 */ /* 0x0001e2000c101124 */
[----:B------:R-:W-:Y:S05]  /*bd80*/  BRA `(.L_x_297) ;  /* 0x0000002000107947 */ /* 0x000fea0003800000 */
.L_x_40:
[C---:B------:R-:W-:Y:S01]  /*bd90*/  ISETP.GE.AND P2, PT, R3.reuse, 0x1, PT ;  /* 0x000000010300780c */ /* 0x040fe20003f46270 */
[-C--:B------:R-:W-:Y:S01]  /*bda0*/  FMUL R88, R88, R153.reuse ;  /* 0x0000009958587220 */ /* 0x080fe20000400000 */
[----:B------:R-:W-:Y:S01]  /*bdb0*/  ISETP.GE.AND P1, PT, R3, 0x9, PT ;  /* 0x000000090300780c */ /* 0x000fe20003f26270 */
[-C--:B------:R-:W-:Y:S01]  /*bdc0*/  FMUL R89, R89, R153.reuse ;  /* 0x0000009959597220 */ /* 0x080fe20000400000 */
[----:B------:R-:W-:Y:S01]  /*bdd0*/  ISETP.LT.OR P0, PT, R0, 0x1, !P2 ;  /* 0x000000010000780c */ /* 0x000fe20005701670 */
[-C--:B------:R-:W-:Y:S01]  /*bde0*/  FMUL R90, R90, R153.reuse ;  /* 0x000000995a5a7220 */ /* 0x080fe20000400000 */
[----:B------:R-:W-:Y:S01]  /*bdf0*/  F2FP.SATFINITE.E4M3.F32.PACK_AB_MERGE_C R13, RZ, R88, RZ ;  /* 0x00000058ff0d723e */ /* 0x000fe200048070ff */
[-C--:B------:R-:W-:Y:S01]  /*be00*/  FMUL R91, R91, R153.reuse ;  /* 0x000000995b5b7220 */ /* 0x080fe20000400000 */
[----:B------:R-:W-:Y:S01]  /*be10*/  ISETP.LT.OR P3, PT, R0, 0x2, !P2 ;  /* 0x000000020000780c */ /* 0x000fe20005761670 */
[-C--:B------:R-:W-:Y:S01]  /*be20*/  FMUL R92, R92, R153.reuse ;  /* 0x000000995c5c7220 */ /* 0x080fe20000400000 */
[C---:B------:R-:W-:Y:S01]  /*be30*/  ISETP.LT.OR P4, PT, R0.reuse, 0x1, !P1 ;  /* 0x000000010000780c */ /* 0x040fe20004f81670 */
[-C--:B------:R-:W-:Y:S01]  /*be40*/  FMUL R93, R93, R153.reuse ;  /* 0x000000995d5d7220 */ /* 0x080fe20000400000 */
[----:B------:R-:W-:Y:S01]  /*be50*/  ISETP.LT.OR P5, PT, R0, 0x2, !P1 ;  /* 0x000000020000780c */ /* 0x000fe20004fa1670 */
[----:B------:R-:W-:Y:S01]  /*be60*/  FMUL R94, R94, R153 ;  /* 0x000000995e5e7220 */ /* 0x000fe20000400000 */
[----:B------:R-:W-:Y:S01]  /*be70*/  F2FP.SATFINITE.E4M3.F32.PACK_AB_MERGE_C R89, RZ, R89, RZ ;  /* 0x00000059ff59723e */ /* 0x000fe200048070ff */
[-C--:B------:R-:W-:Y:S01]  /*be80*/  FMUL R95, R95, R153.reuse ;  /* 0x000000995f5f7220 */ /* 0x080fe20000400000 */
[----:B------:R-:W-:Y:S01]  /*be90*/  F2FP.SATFINITE.E4M3.F32.PACK_AB_MERGE_C R15, RZ, R90, RZ ;  /* 0x0000005aff0f723e */ /* 0x000fe200048070ff */
[----:B------:R0:W-:Y:S01]  /*bea0*/  @!P0 STG.E.U8 desc[UR36][R10.64], R13 ;  /* 0x0000000d0a008986 */ /* 0x0001e2000c101124 */
[----:B------:R-:W-:Y:S01]  /*beb0*/  ISETP.LT.OR P0, PT, R0, 0x9, !P2 ;  /* 0x000000090000780c */ /* 0x000fe20005701670 */
[----:B------:R-:W-:Y:S01]  /*bec0*/  FMUL R96, R96, R153 ;  /* 0x0000009960607220 */ /* 0x000fe20000400000 */
[----:B------:R-:W-:Y:S01]  /*bed0*/  F2FP.SATFINITE.E4M3.F32.PACK_AB_MERGE_C R91, RZ, R91, RZ ;  /* 0x0000005bff5b723e */ /* 0x000fe200048070ff */
[----:B------:R-:W-:Y:S01]  /*bee0*/  @!P3 STG.E.U8 desc[UR36][R10.64+0x1], R89 ;  /* 0x000001590a00b986 */ /* 0x000fe2000c101124 */
[----:B------:R-:W-:Y:S01]  /*bef0*/  F2FP.SATFINITE.E4M3.F32.PACK_AB_MERGE_C R19, RZ, R92, RZ ;  /* 0x0000005cff13723e */ /* 0x000fe200048070ff */
[-C--:B------:R-:W-:Y:S01]  /*bf00*/  FMUL R97, R97, R153.reuse ;  /* 0x0000009961617220 */ /* 0x080fe20000400000 */
[C---:B------:R-:W-:Y:S01]  /*bf10*/  ISETP.LT.OR P3, PT, R0.reuse, 0xa, !P2 ;  /* 0x0000000a0000780c */ /* 0x040fe20005761670 */
[----:B------:R1:W-:Y:S01]  /*bf20*/  @!P4 STG.E.U8 desc[UR36][R8.64], R15 ;  /* 0x0000000f0800c986 */ /* 0x0003e2000c101124 */
[----:B------:R-:W-:Y:S01]  /*bf30*/  ISETP.LT.OR P4, PT, R0, 0x9, !P1 ;  /* 0x000000090000780c */ /* 0x000fe20004f81670 */
[----:B------:R-:W-:Y:S01]  /*bf40*/  FMUL R98, R98, R153 ;  /* 0x0000009962627220 */ /* 0x000fe20000400000 */
[----:B------:R-:W-:Y:S01]  /*bf50*/  F2FP.SATFINITE.E4M3.F32.PACK_AB_MERGE_C R93, RZ, R93, RZ ;  /* 0x0000005dff5d723e */ /* 0x000fe200048070ff */
[----:B------:R-:W-:Y:S01]  /*bf60*/  @!P5 STG.E.U8 desc[UR36][R8.64+0x1], R91 ;  /* 0x0000015b0800d986 */ /* 0x000fe2000c101124 */
[C---:B------:R-:W-:Y:S01]  /*bf70*/  ISETP.LT.OR P5, PT, R0.reuse, 0xa, !P1 ;  /* 0x0000000a0000780c */ /* 0x040fe20004fa1670 */
[-C--:B------:R-:W-:Y:S01]  /*bf80*/  FMUL R99, R99, R153.reuse ;  /* 0x0000009963637220 */ /* 0x080fe20000400000 */
[----:B0-----:R-:W-:Y:S01]  /*bf90*/  F2FP.SATFINITE.E4M3.F32.PACK_AB_MERGE_C R13, RZ, R94, RZ ;  /* 0x0000005eff0d723e */ /* 0x001fe200048070ff */
[----:B------:R0:W-:Y:S01]  /*bfa0*/  @!P0 STG.E.U8 desc[UR36][R10.64+0x8], R19 ;  /* 0x000008130a008986 */ /* 0x0001e2000c101124 */
[----:B------:R-:W-:Y:S01]  /*bfb0*/  ISETP.LT.OR P0, PT, R0, 0x11, !P2 ;  /* 0x000000110000780c */ /* 0x000fe20005701670 */
[----:B------:R-:W-:Y:S01]  /*bfc0*/  FMUL R100, R100, R153 ;  /* 0x0000009964647220 */ /* 0x000fe20000400000 */
[----:B------:R-:W-:Y:S01]  /*bfd0*/  F2FP.SATFINITE.E4M3.F32.PACK_AB_MERGE_C R95, RZ, R95, RZ ;  /* 0x0000005fff5f723e */ /* 0x000fe200048070ff */
[----:B------:R-:W-:Y:S01]  /*bfe0*/  @!P3 STG.E.U8 desc[UR36][R10.64+0x9], R93 ;  /* 0x0000095d0a00b986 */ /* 0x000fe2000c101124 */
[----:B-1----:R-:W-:Y:S01]  /*bff0*/  F2FP.SATFINITE.E4M3.F32.PACK_AB_MERGE_C R15, RZ, R96, RZ ;  /* 0x00000060ff0f723e */ /* 0x002fe200048070ff */
        /* <DEDUP_REMOVED lines=8> */
[----:B------:R-:W-:Y:S01]  /*c080*/  FMUL R103, R103, R153 ;  /* 0x0000009967677220 */ /* 0x000fe20000400000 */
[----:B------:R-:W-:Y:S01]  /*c090*/  F2FP.SATFINITE.E4M3.F32.PACK_AB_MERGE_C R99, RZ, R99, RZ ;  /* 0x00000063ff63723e */ /* 0x000fe200048070ff */
[----:B------:R2:W-:Y:S01]  /*c0a0*/  @!P0 STG.E.U8 desc[UR36][R10.64+0x10], R15 ;  /* 0x0000100f0a008986 */ /* 0x0005e2000c101124 */
[----:B------:R-:W-:Y:S01]  /*c0b0*/  ISETP.LT.OR P0, PT, R0, 0x19, !P2 ;  /* 0x000000190000780c */ /* 0x000fe20005701670 */
[-C--:B------:R-:W-:Y:S01]  /*c0c0*/  FMUL R104, R104, R153.reuse ;  /* 0x0000009968687220 */ /* 0x080fe20000400000 */
[----:B0-----:R-:W-:Y:S01]  /*c0d0*/  F2FP.SATFINITE.E4M3.F32.PACK_AB_MERGE_C R19, RZ, R100, RZ ;  /* 0x00000064ff13723e */ /* 0x001fe200048070ff */
[----:B------:R-:W-:Y:S01]  /*c0e0*/  @!P3 STG.E.U8 desc[UR36][R10.64+0x11], R97 ;  /* 0x000011610a00b986 */ /* 0x000fe2000c101124 */
[----:B-1----:R-:W-:Y:S01]  /*c0f0*/  F2FP.SATFINITE.E4M3.F32.PACK_AB_MERGE_C R13, RZ, R98, RZ ;  /* 0x00000062ff0d723e */ /* 0x002fe200048070ff */
[-C--:B------:R-:W-:Y:S01]  /*c100*/  FMUL R105, R105, R153.reuse ;  /* 0x0000009969697220 */ /* 0x080fe20000400000 */
[----:B------:R-:W-:Y:S01]  /*c110*/  ISETP.LT.OR P3, PT, R0, 0x1a, !P2 ;  /* 0x0000001a0000780c */ /* 0x000fe20005761670 */
[----:B------:R-:W-:Y:S01]  /*c120*/  FMUL R106, R106, R153 ;  /* 0x000000996a6a7220 */ /* 0x000fe20000400000 */
[----:B------:R-:W-:Y:S01]  /*c130*/  F2FP.SATFINITE.E4M3.F32.PACK_AB_MERGE_C R101, RZ, R101, RZ ;  /* 0x00000065ff65723e */ /* 0x000fe200048070ff */
[----:B------:R0:W-:Y:S01]  /*c140*/  @!P4 STG.E.U8 desc[UR36][R8.64+0x10], R13 ;  /* 0x0000100d0800c986 */ /* 0x0001e2000c101124 */
[C---:B------:R-:W-:Y:S01]  /*c150*/  ISETP.LT.OR P4, PT, R0.reuse, 0x19, !P1 ;  /* 0x000000190000780c */ /* 0x040fe20004f81670 */
[----:B------:R-:W-:Y:S01]  /*c160*/  FMUL R107, R107, R153 ;  /* 0x000000996b6b7220 */ /* 0x000fe20000400000 */
[----:B------:R-:W-:Y:S01]  /*c170*/  F2FP.SATFINITE.E4M3.F32.PACK_AB_MERGE_C R103, RZ, R103, RZ ;  /* 0x00000067ff67723e */ /* 0x000fe200048070ff */
[----:B------:R-:W-:Y:S01]  /*c180*/  @!P5 STG.E.U8 desc[UR36][R8.64+0x11], R99 ;  /* 0x000011630800d986 */ /* 0x000fe2000c101124 */
[----:B------:R-:W-:Y:S01]  /*c190*/  ISETP.LT.OR P5, PT, R0, 0x1a, !P1 ;  /* 0x0000001a0000780c */ /* 0x000fe20004fa1670 */
[-C--:B------:R-:W-:Y:S01]  /*c1a0*/  FMUL R108, R108, R153.reuse ;  /* 0x000000996c6c7220 */ /* 0x080fe20000400000 */
[----:B--2---:R-:W-:Y:S01]  /*c1b0*/  F2FP.SATFINITE.E4M3.F32.PACK_AB_MERGE_C R15, RZ, R104, RZ ;  /* 0x00000068ff0f723e */ /* 0x004fe200048070ff */
[----:B------:R1:W-:Y:S01]  /*c1c0*/  @!P0 STG.E.U8 desc[UR36][R10.64+0x18], R19 ;  /* 0x000018130a008986 */ /* 0x0003e2000c101124 */
[----:B------:R-:W-:Y:S01]  /*c1d0*/  ISETP.LT.OR P0, PT, R0, 0x21, !P2 ;  /* 0x000000210000780c */ /* 0x000fe20005701670 */
[----:B------:R-:W-:Y:S01]  /*c1e0*/  FMUL R109, R109, R153 ;  /* 0x000000996d6d7220 */ /* 0x000fe20000400000 */
[----:B------:R-:W-:Y:S01]  /*c1f0*/  F2FP.SATFINITE.E4M3.F32.PACK_AB_MERGE_C R105, RZ, R105, RZ ;  /* 0x00000069ff69723e */ /* 0x000fe200048070ff */
[----:B------:R-:W-:Y:S01]  /*c200*/  @!P3 STG.E.U8 desc[UR36][R10.64+0x19], R101 ;  /* 0x000019650a00b986 */ /* 0x000fe2000c101124 */
[----:B0-----:R-:W-:Y:S01]  /*c210*/  F2FP.SATFINITE.E4M3.F32.PACK_AB_MERGE_C R13, RZ, R102, RZ ;  /* 0x00000066ff0d723e */ /* 0x001fe200048070ff */
[-C--:B------:R-:W-:Y:S01]  /*c220*/  FMUL R110, R110, R153.reuse ;  /* 0x000000996e6e7220 */ /* 0x080fe20000400000 */
[C---:B------:R-:W-:Y:S01]  /*c230*/  ISETP.LT.OR P3, PT, R0.reuse, 0x22, !P2 ;  /* 0x000000220000780c */ /* 0x040fe20005761670 */
[----:B------:R-:W-:Y:S01]  /*c240*/  FMUL R111, R111, R153 ;  /* 0x000000996f6f7220 */ /* 0x000fe20000400000 */
[----:B------:R-:W-:Y:S01]  /*c250*/  F2FP.SATFINITE.E4M3.F32.PACK_AB_MERGE_C R107, RZ, R107, RZ ;  /* 0x0000006bff6b723e */ /* 0x000fe200048070ff */
[----:B------:R0:W-:Y:S01]  /*c260*/  @!P4 STG.E.U8 desc[UR36][R8.64+0x18], R13 ;  /* 0x0000180d0800c986 */ /* 0x0001e2000c101124 */
[----:B------:R-:W-:Y:S01]  /*c270*/  ISETP.LT.OR P4, PT, R0, 0x21, !P1 ;  /* 0x000000210000780c */ /* 0x000fe20004f81670 */
[-C--:B------:R-:W-:Y:S01]  /*c280*/  FMUL R112, R112, R153.reuse ;  /* 0x0000009970707220 */ /* 0x080fe20000400000 */
[----:B-1----:R-:W-:Y:S01]  /*c290*/  F2FP.SATFINITE.E4M3.F32.PACK_AB_MERGE_C R19, RZ, R108, RZ ;  /* 0x0000006cff13723e */ /* 0x002fe200048070ff */
[----:B------:R-:W-:Y:S01]  /*c2a0*/  @!P5 STG.E.U8 desc[UR36][R8.64+0x19], R103 ;  /* 0x000019670800d986 */ /* 0x000fe2000c101124 */
[C---:B------:R-:W-:Y:S01]  /*c2b0*/  ISETP.LT.OR P5, PT, R0.reuse, 0x22, !P1 ;  /* 0x000000220000780c */ /* 0x040fe20004fa1670 */
[----:B------:R-:W-:Y:S01]  /*c2c0*/  FMUL R113, R113, R153 ;  /* 0x0000009971717220 */ /* 0x000fe20000400000 */
[----:B------:R-:W-:Y:S01]  /*c2d0*/  F2FP.SATFINITE.E4M3.F32.PACK_AB_MERGE_C R109, RZ, R109, RZ ;  /* 0x0000006dff6d723e */ /* 0x000fe200048070ff */
[----:B------:R1:W-:Y:S01]  /*c2e0*/  @!P0 STG.E.U8 desc[UR36][R10.64+0x20], R15 ;  /* 0x0000200f0a008986 */ /* 0x0003e2000c101124 */
[----:B------:R-:W-:Y:S01]  /*c2f0*/  ISETP.LT.OR P0, PT, R0, 0x29, !P2 ;  /* 0x000000290000780c */ /* 0x000fe20005701670 */
[----:B------:R-:W-:Y:S01]  /*c300*/  FMUL R114, R114, R153 ;  /* 0x0000009972727220 */ /* 0x000fe20000400000 */
[----:B------:R-:W-:Y:S01]  /*c310*/  F2FP.SATFINITE.E4M3.F32.PACK_AB_MERGE_C R111, RZ, R111, RZ ;  /* 0x0000006fff6f723e */ /* 0x000fe200048070ff */
[----:B------:R-:W-:Y:S01]  /*c320*/  @!P3 STG.E.U8 desc[UR36][R10.64+0x21], R105 ;  /* 0x000021690a00b986 */ /* 0x000fe2000c101124 */
[----:B0-----:R-:W-:Y:S01]  /*c330*/  F2FP.SATFINITE.E4M3.F32.PACK_AB_MERGE_C R13, RZ, R106, RZ ;  /* 0x0000006aff0d723e */ /* 0x001fe200048070ff */
[-C--:B------:R-:W-:Y:S01]  /*c340*/  FMUL R115, R115, R153.reuse ;  /* 0x0000009973737220 */ /* 0x080fe20000400000 */
[----:B------:R-:W-:Y:S01]  /*c350*/  ISETP.LT.OR P3, PT, R0, 0x2a, !P2 ;  /* 0x0000002a0000780c */ /* 0x000fe20005761670 */
[----:B------:R-:W-:Y:S01]  /*c360*/  FMUL R116, R116, R153 ;  /* 0x0000009974747220 */ /* 0x000fe20000400000 */
[----:B------:R-:W-:Y:S01]  /*c370*/  F2FP.SATFINITE.E4M3.F32.PACK_AB_MERGE_C R113, RZ, R113, RZ ;  /* 0x00000071ff71723e */ /* 0x000fe200048070ff */
[----:B------:R0:W-:Y:S01]  /*c380*/  @!P4 STG.E.U8 desc[UR36][R8.64+0x20], R13 ;  /* 0x0000200d0800c986 */ /* 0x0001e2000c101124 */
[C---:B------:R-:W-:Y:S01]  /*c390*/  ISETP.LT.OR P4, PT, R0.reuse, 0x29, !P1 ;  /* 0x000000290000780c */ /* 0x040fe20004f81670 */
[-C--:B------:R-:W-:Y:S01]  /*c3a0*/  FMUL R117, R117, R153.reuse ;  /* 0x0000009975757220 */ /* 0x080fe20000400000 */
[----:B-1----:R-:W-:Y:S01]  /*c3b0*/  F2FP.SATFINITE.E4M3.F32.PACK_AB_MERGE_C R15, RZ, R112, RZ ;  /* 0x00000070ff0f723e */ /* 0x002fe200048070ff */
[----:B------:R-:W-:Y:S01]  /*c3c0*/  @!P5 STG.E.U8 desc[UR36][R8.64+0x21], R107 ;  /* 0x0000216b0800d986 */ /* 0x000fe2000c101124 */
[----:B------:R-:W-:Y:S01]  /*c3d0*/  ISETP.LT.OR P5, PT, R0, 0x2a, !P1 ;  /* 0x0000002a0000780c */ /* 0x000fe20004fa1670 */
[----:B------:R-:W-:Y:S01]  /*c3e0*/  FMUL R118, R118, R153 ;  /* 0x0000009976767220 */ /* 0x000fe20000400000 */
[----:B------:R-:W-:Y:S01]  /*c3f0*/  F2FP.SATFINITE.E4M3.F32.PACK_AB_MERGE_C R115, RZ, R115, RZ ;  /* 0x00000073ff73723e */ /* 0x000fe200048070ff */
[----:B------:R1:W-:Y:S01]  /*c400*/  @!P0 STG.E.U8 desc[UR36][R10.64+0x28], R19 ;  /* 0x000028130a008986 */ /* 0x0003e2000c101124 */
[----:B------:R-:W-:Y:S01]  /*c410*/  ISETP.LT.OR P0, PT, R0, 0x31, !P2 ;  /* 0x000000310000780c */ /* 0x000fe20005701670 */
[-C--:B------:R-:W-:Y:S01]  /*c420*/  FMUL R119, R119, R153.reuse ;  /* 0x0000009977777220 */ /* 0x080fe20000400000 */
[-C--:B------:R-:W-:Y:S01]  /*c430*/  FMUL R120, R120, R153.reuse ;  /* 0x0000009978787220 */ /* 0x080fe20000400000 */
[----:B0-----:R-:W-:Y:S01]  /*c440*/  F2FP.SATFINITE.E4M3.F32.PACK_AB_MERGE_C R13, RZ, R110, RZ ;  /* 0x0000006eff0d723e */ /* 0x001fe200048070ff */
[----:B------:R-:W-:Y:S01]  /*c450*/  @!P3 STG.E.U8 desc[UR36][R10.64+0x29], R109 ;  /* 0x0000296d0a00b986 */ /* 0x000fe2000c101124 */
        /* <DEDUP_REMOVED lines=37> */
[-C--:B------:R-:W-:Y:S01]  /*c6b0*/  FMUL R131, R131, R153.reuse ;  /* 0x0000009983837220 */ /* 0x080fe20000400000 */
[-C--:B------:R-:W-:Y:S01]  /*c6c0*/  FMUL R132, R132, R153.reuse ;  /* 0x0000009984847220 */ /* 0x080fe20000400000 */
        /* <DEDUP_REMOVED lines=114> */
[-C--:B------:R-:W-:Y:S01]  /*cdf0*/  FMUL R37, R37, R153.reuse ;  /* 0x0000009925257220 */ /* 0x080fe20000400000 */
[C---:B------:R-:W-:Y:S01]  /*ce00*/  ISETP.LT.OR P2, PT, R0.reuse, 0x7a, !P2 ;  /* 0x0000007a0000780c */ /* 0x040fe20005741670 */
[----:B------:R1:W-:Y:S01]  /*ce10*/  @!P0 STG.E.U8 desc[UR36][R10.64+0x70], R15 ;  /* 0x0000700f0a008986 */ /* 0x0003e2000c101124 */
[----:B------:R-:W-:Y:S01]  /*ce20*/  ISETP.LT.OR P0, PT, R0, 0x72, !P1 ;  /* 0x000000720000780c */ /* 0x000fe20004f01670 */
[----:B------:R-:W-:Y:S01]  /*ce30*/  FMUL R38, R38, R153 ;  /* 0x0000009926267220 */ /* 0x000fe20000400000 */
[----:B------:R-:W-:Y:S01]  /*ce40*/  F2FP.SATFINITE.E4M3.F32.PACK_AB_MERGE_C R35, RZ, R35, RZ ;  /* 0x00000023ff23723e */ /* 0x000fe200048070ff */
[----:B------:R-:W-:Y:S01]  /*ce50*/  @!P4 STG.E.U8 desc[UR36][R10.64+0x71], R145 ;  /* 0x000071910a00c986 */ /* 0x000fe2000c101124 */
[----:B0-----:R-:W-:Y:S01]  /*ce60*/  F2FP.SATFINITE.E4M3.F32.PACK_AB_MERGE_C R13, RZ, R146, RZ ;  /* 0x00000092ff0d723e */ /* 0x001fe200048070ff */
[----:B------:R-:W-:Y:S01]  /*ce70*/  FMUL R39, R39, R153 ;  /* 0x0000009927277220 */ /* 0x000fe20000400000 */
[----:B------:R-:W-:Y:S01]  /*ce80*/  F2FP.SATFINITE.E4M3.F32.PACK_AB_MERGE_C R37, RZ, R37, RZ ;  /* 0x00000025ff25723e */ /* 0x000fe200048070ff */
[-C--:B------:R-:W-:Y:S01]  /*ce90*/  FMUL R40, R40, R153.reuse ;  /* 0x0000009928287220 */ /* 0x080fe20000400000 */
[----:B------:R-:W-:Y:S01]  /*cea0*/  FMUL R41, R41, R153 ;  /* 0x0000009929297220 */ /* 0x000fe20000400000 */
[----:B------:R0:W-:Y:S01]  /*ceb0*/  @!P5 STG.E.U8 desc[UR36][R8.64+0x70], R13 ;  /* 0x0000700d0800d986 */ /* 0x0001e2000c101124 */
[----:B------:R-:W-:Y:S01]  /*cec0*/  F2FP.SATFINITE.E4M3.F32.PACK_AB_MERGE_C R39, RZ, R39, RZ ;  /* 0x00000027ff27723e */ /* 0x000fe200048070ff */
[-C--:B------:R-:W-:Y:S01]  /*ced0*/  FMUL R42, R42, R153.reuse ;  /* 0x000000992a2a7220 */ /* 0x080fe20000400000 */
[----:B-1----:R-:W-:Y:S01]  /*cee0*/  F2FP.SATFINITE.E4M3.F32.PACK_AB_MERGE_C R15, RZ, R24, RZ ;  /* 0x00000018ff0f723e */ /* 0x002fe200048070ff */
[----:B------:R-:W-:Y:S01]  /*cef0*/  @!P0 STG.E.U8 desc[UR36][R8.64+0x71], R147 ;  /* 0x0000719308008986 */ /* 0x000fe2000c101124 */
[----:B------:R-:W-:Y:S01]  /*cf00*/  ISETP.GE.AND P0, PT, R3, 0x81, PT ;  /* 0x000000810300780c */ /* 0x000fe20003f06270 */
[----:B------:R-:W-:Y:S01]  /*cf10*/  FMUL R43, R43, R153 ;  /* 0x000000992b2b7220 */ /* 0x000fe20000400000 */
[----:B------:R-:W-:Y:S01]  /*cf20*/  F2FP.SATFINITE.E4M3.F32.PACK_AB_MERGE_C R41, RZ, R41, RZ ;  /* 0x00000029ff29723e */ /* 0x000fe200048070ff */
[----:B------:R-:W-:Y:S01]  /*cf30*/  @!P3 STG.E.U8 desc[UR36][R10.64+0x78], R19 ;  /* 0x000078130a00b986 */ /* 0x000fe2000c101124 */
[----:B------:R-:W-:Y:S01]  /*cf40*/  ISETP.LT.OR P3, PT, R0, 0x79, !P1 ;  /* 0x000000790000780c */ /* 0x000fe20004f61670 */
[-C--:B------:R-:W-:Y:S01]  /*cf50*/  FMUL R44, R44, R153.reuse ;  /* 0x000000992c2c7220 */ /* 0x080fe20000400000 */
[C---:B------:R-:W-:Y:S01]  /*cf60*/  ISETP.LT.OR P1, PT, R0.reuse, 0x7a, !P1 ;  /* 0x0000007a0000780c */ /* 0x040fe20004f21670 */
[----:B------:R-:W-:Y:S01]  /*cf70*/  @!P2 STG.E.U8 desc[UR36][R10.64+0x79], R149 ;  /* 0x000079950a00a986 */ /* 0x000fe2000c101124 */
[C---:B------:R-:W-:Y:S01]  /*cf80*/  ISETP.LT.OR P4, PT, R0.reuse, 0x1, !P0 ;  /* 0x000000010000780c */ /* 0x040fe20004781670 */
[-C--:B------:R-:W-:Y:S01]  /*cf90*/  FMUL R45, R45, R153.reuse ;  /* 0x000000992d2d7220 */ /* 0x080fe20000400000 */
[----:B------:R-:W-:Y:S01]  /*cfa0*/  ISETP.LT.OR P5, PT, R0, 0x2, !P0 ;  /* 0x000000020000780c */ /* 0x000fe200047a1670 */
[-C--:B------:R-:W-:Y:S01]  /*cfb0*/  FMUL R46, R46, R153.reuse ;  /* 0x000000992e2e7220 */ /* 0x080fe20000400000 */
[----:B0-----:R-:W-:Y:S01]  /*cfc0*/  F2FP.SATFINITE.E4M3.F32.PACK_AB_MERGE_C R13, RZ, R150, RZ ;  /* 0x00000096ff0d723e */ /* 0x001fe200048070ff */
[-C--:B------:R-:W-:Y:S01]  /*cfd0*/  FMUL R47, R47, R153.reuse ;  /* 0x000000992f2f7220 */ /* 0x080fe20000400000 */
[----:B------:R-:W-:Y:S01]  /*cfe0*/  ISETP.GE.AND P2, PT, R3, 0x89, PT ;  /* 0x000000890300780c */ /* 0x000fe20003f46270 */
[-C--:B------:R-:W-:Y:S01]  /*cff0*/  FMUL R48, R48, R153.reuse ;  /* 0x0000009930307220 */ /* 0x080fe20000400000 */
[----:B------:R-:W-:Y:S01]  /*d000*/  F2FP.SATFINITE.E4M3.F32.PACK_AB_MERGE_C R3, RZ, R26, RZ ;  /* 0x0000001aff03723e */ /* 0x000fe200048070ff */
        /* <DEDUP_REMOVED lines=12> */
[----:B------:R-:W-:Y:S01]  /*d0d0*/  @!P5 STG.E.U8 desc[UR36][R6.64+0x1], R25 ;  /* 0x000001190600d986 */ /* 0x000fe2000c101124 */
[----:B------:R-:W-:Y:S01]  /*d0e0*/  ISETP.LT.OR P5, PT, R0, 0xa, !P0 ;  /* 0x0000000a0000780c */ /* 0x000fe200047a1670 */
[----:B------:R-:W-:Y:S01]  /*d0f0*/  FMUL R52, R52, R153 ;  /* 0x0000009934347220 */ /* 0x000fe20000400000 */
[----:B------:R-:W-:Y:S01]  /*d100*/  F2FP.SATFINITE.E4M3.F32.PACK_AB_MERGE_C R49, RZ, R49, RZ ;  /* 0x00000031ff31723e */ /* 0x000fe200048070ff */
[----:B------:R-:W-:Y:S01]  /*d110*/  @!P3 STG.E.U8 desc[UR36][R4.64+0x1], R27 ;  /* 0x0000011b0400b986 */ /* 0x000fe2000c101124 */
[----:B0-----:R-:W-:Y:S01]  /*d120*/  F2FP.SATFINITE.E4M3.F32.PACK_AB_MERGE_C R9, RZ, R28, RZ ;  /* 0x0000001cff09723e */ /* 0x001fe200048070ff */
[-C--:B------:R-:W-:Y:S01]  /*d130*/  FMUL R53, R53, R153.reuse ;  /* 0x0000009935357220 */ /* 0x080fe20000400000 */
[C---:B------:R-:W-:Y:S01]  /*d140*/  ISETP.LT.OR P3, PT, R0.reuse, 0xa, !P2 ;  /* 0x0000000a0000780c */ /* 0x040fe20005761670 */
[----:B------:R0:W-:Y:S01]  /*d150*/  @!P1 STG.E.U8 desc[UR36][R4.64], R3 ;  /* 0x0000000304009986 */ /* 0x0001e2000c101124 */
        /* <DEDUP_REMOVED lines=10> */
[-C--:B------:R-:W-:Y:S01]  /*d200*/  FMUL R57, R57, R153.reuse ;  /* 0x0000009939397220 */ /* 0x080fe20000400000 */
[----:B0-----:R-:W-:Y:S01]  /*d210*/  F2FP.SATFINITE.E4M3.F32.PACK_AB_MERGE_C R3, RZ, R30, RZ ;  /* 0x0000001eff03723e */ /* 0x001fe200048070ff */
[----:B------:R-:W-:Y:S01]  /*d220*/  @!P3 STG.E.U8 desc[UR36][R4.64+0x9], R31 ;  /* 0x0000091f0400b986 */ /* 0x000fe2000c101124 */
[----:B------:R-:W-:Y:S01]  /*d230*/  ISETP.LT.OR P3, PT, R0, 0x12, !P2 ;  /* 0x000000120000780c */ /* 0x000fe20005761670 */
[-C--:B------:R-:W-:Y:S01]  /*d240*/  FMUL R58, R58, R153.reuse ;  /* 0x000000993a3a7220 */ /* 0x080fe20000400000 */
[----:B-1----:R-:W-:Y:S01]  /*d250*/  F2FP.SATFINITE.E4M3.F32.PACK_AB_MERGE_C R9, RZ, R32, RZ ;  /* 0x00000020ff09723e */ /* 0x002fe200048070ff */
[----:B------:R0:W-:Y:S01]  /*d260*/  @!P1 STG.E.U8 desc[UR36][R4.64+0x8], R3 ;  /* 0x0000080304009986 */ /* 0x0001e2000c101124 */
        /* <DEDUP_REMOVED lines=15> */
[-C--:B------:R-:W-:Y:S01]  /*d360*/  FMUL R63, R63, R153.reuse ;  /* 0x000000993f3f7220 */ /* 0x080fe20000400000 */
[----:B-1----:R-:W-:Y:S01]  /*d370*/  F2FP.SATFINITE.E4M3.F32.PACK_AB_MERGE_C R9, RZ, R36, RZ ;  /* 0x00000024ff09723e */ /* 0x002fe200048070ff */
        /* <DEDUP_REMOVED lines=75> */
[----:B------:R-:W-:Y:S01]  /*d830*/  ISETP.LT.OR P4, PT, R0, 0x41, !P0 ;  /* 0x000000410000780c */ /* 0x000fe20004781670 */
[-C--:B------:R-:W-:Y:S01]  /*d840*/  FMUL R85, R85, R153.reuse ;  /* 0x0000009955557220 */ /* 0x080fe20000400000 */
[-C--:B------:R-:W-:Y:S01]  /*d850*/  FMUL R86, R86, R153.reuse ;  /* 0x0000009956567220 */ /* 0x080fe20000400000 */
[----:B------:R-:W-:Y:S01]  /*d860*/  @!P5 STG.E.U8 desc[UR36][R6.64+0x39], R53 ;  /* 0x000039350600d986 */ /* 0x000fe2000c101124 */
[----:B------:R-:W-:Y:S01]  /*d870*/  ISETP.LT.OR P5, PT, R0, 0x42, !P0 ;  /* 0x000000420000780c */ /* 0x000fe200047a1670 */
[----:B------:R-:W-:Y:S01]  /*d880*/  FMUL R87, R87, R153 ;  /* 0x0000009957577220 */ /* 0x000fe20000400000 */
[----:B------:R-:W-:Y:S01]  /*d890*/  F2FP.SATFINITE.E4M3.F32.PACK_AB_MERGE_C R83, RZ, R83, RZ ;  /* 0x00000053ff53723e */ /* 0x000fe200048070ff */
[----:B------:R-:W-:Y:S01]  /*d8a0*/  @!P3 STG.E.U8 desc[UR36][R4.64+0x39], R55 ;  /* 0x000039370400b986 */ /* 0x000fe2000c101124 */
[----:B0-----:R-:W-:-:S02]  /*d8b0*/  F2FP.SATFINITE.E4M3.F32.PACK_AB_MERGE_C R3, RZ, R54, RZ ;  /* 0x00000036ff03723e */ /* 0x001fc400048070ff */
[C---:B------:R-:W-:Y:S02]  /*d8c0*/  ISETP.LT.OR P3, PT, R0.reuse, 0x42, !P2 ;  /* 0x000000420000780c */ /* 0x040fe40005761670 */
[----:B-1----:R-:W-:Y:S01]  /*d8d0*/  F2FP.SATFINITE.E4M3.F32.PACK_AB_MERGE_C R9, RZ, R56, RZ ;  /* 0x00000038ff09723e */ /* 0x002fe200048070ff */
[----:B------:R0:W-:Y:S01]  /*d8e0*/  @!P1 STG.E.U8 desc[UR36][R4.64+0x38], R3 ;  /* 0x0000380304009986 */ /* 0x0001e2000c101124 */
[C---:B------:R-:W-:Y:S02]  /*d8f0*/  ISETP.LT.OR P1, PT, R0.reuse, 0x41, !P2 ;  /* 0x000000410000780c */ /* 0x040fe40005721670 */
[----:B------:R-:W-:Y:S01]  /*d900*/  F2FP.SATFINITE.E4M3.F32.PACK_AB_MERGE_C R85, RZ, R85, RZ ;  /* 0x00000055ff55723e */ /* 0x000fe200048070ff */
[----:B------:R1:W-:Y:S01]  /*d910*/  @!P4 STG.E.U8 desc[UR36][R6.64+0x40], R9 ;  /* 0x000040090600c986 */ /* 0x0003e2000c101124 */
[C---:B------:R-:W-:Y:S02]  /*d920*/  ISETP.LT.OR P4, PT, R0.reuse, 0x49, !P0 ;  /* 0x000000490000780c */ /* 0x040fe40004781670 */
[----:B------:R-:W-:Y:S01]  /*d930*/  F2FP.SATFINITE.E4M3.F32.PACK_AB_MERGE_C R11, RZ, R86, RZ ;  /* 0x00000056ff0b723e */ /* 0x000fe200048070ff */
[----:B------:R-:W-:Y:S01]  /*d940*/  @!P5 STG.E.U8 desc[UR36][R6.64+0x41], R57 ;  /* 0x000041390600d986 */ /* 0x000fe2000c101124 */
[----:B------:R-:W-:-:S02]  /*d950*/  ISETP.LT.OR P5, PT, R0, 0x4a, !P0 ;  /* 0x0000004a0000780c */ /* 0x000fc400047a1670 */
[----:B------:R-:W-:Y:S01]  /*d960*/  F2FP.SATFINITE.E4M3.F32.PACK_AB_MERGE_C R87, RZ, R87, RZ ;  /* 0x00000057ff57723e */ /* 0x000fe200048070ff */
[----:B------:R-:W-:Y:S01]  /*d970*/  @!P3 STG.E.U8 desc[UR36][R4.64+0x41], R59 ;  /* 0x0000413b0400b986 */ /* 0x000fe2000c101124 */
[----:B0-----:R-:W-:Y:S02]  /*d980*/  F2FP.SATFINITE.E4M3.F32.PACK_AB_MERGE_C R3, RZ, R58, RZ ;  /* 0x0000003aff03723e */ /* 0x001fe400048070ff */
[C---:B------:R-:W-:Y:S02]  /*d990*/  ISETP.LT.OR P3, PT, R0.reuse, 0x4a, !P2 ;  /* 0x0000004a0000780c */ /* 0x040fe40005761670 */
[----:B-1----:R-:W-:Y:S01]  /*d9a0*/  F2FP.SATFINITE.E4M3.F32.PACK_AB_MERGE_C R9, RZ, R60, RZ ;  /* 0x0000003cff09723e */ /* 0x002fe200048070ff */
[----:B------:R0:W-:Y:S01]  /*d9b0*/  @!P1 STG.E.U8 desc[UR36][R4.64+0x40], R3 ;  /* 0x0000400304009986 */ /* 0x0001e2000c101124 */
[----:B------:R-:W-:-:S03]  /*d9c0*/  ISETP.LT.OR P1, PT, R0, 0x49, !P2 ;  /* 0x000000490000780c */ /* 0x000fc60005721670 */
[----:B------:R1:W-:Y:S01]  /*d9d0*/  @!P4 STG.E.U8 desc[UR36][R6.64+0x48], R9 ;  /* 0x000048090600c986 */ /* 0x0003e2000c101124 */
[----:B------:R-:W-:-:S03]  /*d9e0*/  ISETP.LT.OR P4, PT, R0, 0x51, !P0 ;  /* 0x000000510000780c */ /* 0x000fc60004781670 */
[----:B------:R-:W-:Y:S01]  /*d9f0*/  @!P5 STG.E.U8 desc[UR36][R6.64+0x49], R61 ;  /* 0x0000493d0600d986 */ /* 0x000fe2000c101124 */
[C---:B------:R-:W-:Y:S02]  /*da00*/  ISETP.LT.OR P5, PT, R0.reuse, 0x52, !P0 ;  /* 0x000000520000780c */ /* 0x040fe400047a1670 */
[----:B0-----:R-:W-:Y:S01]  /*da10*/  F2FP.SATFINITE.E4M3.F32.PACK_AB_MERGE_C R3, RZ, R62, RZ ;  /* 0x0000003eff03723e */ /* 0x001fe200048070ff */
[----:B------:R-:W-:Y:S01]  /*da20*/  @!P3 STG.E.U8 desc[UR36][R4.64+0x49], R63 ;  /* 0x0000493f0400b986 */ /* 0x000fe2000c101124 */
        /* <DEDUP_REMOVED lines=37> */
[----:B------:R-:W-:Y:S02]  /*dc80*/  ISETP.LT.OR P5, PT, R0, 0x71, !P0 ;  /* 0x000000710000780c */ /* 0x000fe400047a1670 */
[----:B0-----:R-:W-:Y:S02]  /*dc90*/  F2FP.SATFINITE.E4M3.F32.PACK_AB_MERGE_C R3, RZ, R78, RZ ;  /* 0x0000004eff03723e */ /* 0x001fe400048070ff */
[----:B-1----:R-:W-:-:S03]  /*dca0*/  F2FP.SATFINITE.E4M3.F32.PACK_AB_MERGE_C R9, RZ, R80, RZ ;  /* 0x00000050ff09723e */ /* 0x002fc600048070ff */
[----:B------:R0:W-:Y:S01]  /*dcb0*/  @!P1 STG.E.U8 desc[UR36][R4.64+0x68], R3 ;  /* 0x0000680304009986 */ /* 0x0001e2000c101124 */
[----:B------:R-:W-:-:S03]  /*dcc0*/  ISETP.LT.OR P1, PT, R0, 0x71, !P2 ;  /* 0x000000710000780c */ /* 0x000fc60005721670 */
[----:B------:R-:W-:Y:S01]  /*dcd0*/  @!P4 STG.E.U8 desc[UR36][R4.64+0x69], R79 ;  /* 0x0000694f0400c986 */ /* 0x000fe2000c101124 */
[----:B------:R-:W-:-:S03]  /*dce0*/  ISETP.LT.OR P4, PT, R0, 0x79, !P2 ;  /* 0x000000790000780c */ /* 0x000fc60005781670 */
[----:B------:R1:W-:Y:S01]  /*dcf0*/  @!P5 STG.E.U8 desc[UR36][R6.64+0x70], R9 ;  /* 0x000070090600d986 */ /* 0x0003e2000c101124 */
[C---:B------:R-:W-:Y:S02]  /*dd00*/  ISETP.LT.OR P5, PT, R0.reuse, 0x72, !P2 ;  /* 0x000000720000780c */ /* 0x040fe400057a1670 */
[C---:B------:R-:W-:Y:S01]  /*dd10*/  ISETP.LT.OR P2, PT, R0.reuse, 0x7a, !P2 ;  /* 0x0000007a0000780c */ /* 0x040fe20005741670 */
[----:B------:R2:W-:Y:S01]  /*dd20*/  @!P3 STG.E.U8 desc[UR36][R6.64+0x71], R81 ;  /* 0x000071510600b986 */ /* 0x0005e2000c101124 */
[C---:B------:R-:W-:Y:S02]  /*dd30*/  ISETP.LT.OR P3, PT, R0.reuse, 0x79, !P0 ;  /* 0x000000790000780c */ /* 0x040fe40004761670 */
[----:B------:R-:W-:Y:S02]  /*dd40*/  ISETP.LT.OR P0, PT, R0, 0x7a, !P0 ;  /* 0x0000007a0000780c */ /* 0x000fe40004701670 */
[----:B0-----:R-:W-:Y:S02]  /*dd50*/  F2FP.SATFINITE.E4M3.F32.PACK_AB_MERGE_C R3, RZ, R82, RZ ;  /* 0x00000052ff03723e */ /* 0x001fe400048070ff */
[----:B-1----:R-:W-:-:S03]  /*dd60*/  F2FP.SATFINITE.E4M3.F32.PACK_AB_MERGE_C R9, RZ, R84, RZ ;  /* 0x00000054ff09723e */ /* 0x002fc600048070ff */
[----:B------:R2:W-:Y:S04]  /*dd70*/  @!P1 STG.E.U8 desc[UR36][R4.64+0x70], R3 ;  /* 0x0000700304009986 */ /* 0x0005e8000c101124 */
[----:B------:R2:W-:Y:S04]  /*dd80*/  @!P5 STG.E.U8 desc[UR36][R4.64+0x71], R83 ;  /* 0x000071530400d986 */ /* 0x0005e8000c101124 */
[----:B------:R2:W-:Y:S04]  /*dd90*/  @!P3 STG.E.U8 desc[UR36][R6.64+0x78], R9 ;  /* 0x000078090600b986 */ /* 0x0005e8000c101124 */
[----:B------:R2:W-:Y:S04]  /*dda0*/  @!P0 STG.E.U8 desc[UR36][R6.64+0x79], R85 ;  /* 0x0000795506008986 */ /* 0x0005e8000c101124 */
[----:B------:R2:W-:Y:S04]  /*ddb0*/  @!P4 STG.E.U8 desc[UR36][R4.64+0x78], R11 ;  /* 0x0000780b0400c986 */ /* 0x0005e8000c101124 */
[----:B------:R2:W-:Y:S02]  /*ddc0*/  @!P2 STG.E.U8 desc[UR36][R4.64+0x79], R87 ;  /* 0x000079570400a986 */ /* 0x0005e4000c101124 */
.L_x_297:
[----:B------:R-:W-:Y:S05]  /*ddd0*/  BSYNC B0 ;  /* 0x0000000000007941 */ /* 0x000fea0003800000 */
.L_x_39:
[----:B------:R-:W-:Y:S01]  /*dde0*/  ULDC UR4, c[0x0][0xc] ;  /* 0x0000030000047ab9 */ /* 0x000fe20000000800 */
[----:B------:R-:W-:Y:S01]  /*ddf0*/  ULDC UR5, c[0x0][0x10] ;  /* 0x0000040000057ab9 */ /* 0x000fe20000000800 */
[----:B0-2---:R-:W0:Y:S01]  /*de00*/  LDC R3, c[0x0][0x14] ;  /* 0x00000500ff037b82 */ /* 0x005e220000000800 */
[----:B------:R-:W-:Y:S01]  /*de10*/  UIMAD.WIDE.U32 UR4, UR4, UR5, URZ ;  /* 0x00000005040472a5 */ /* 0x000fe2000f8e003f */
[----:B-----5:R-:W-:Y:S01]  /*de20*/  PRMT R0, RZ, 0x7610, R0 ;  /* 0x00007610ff007816 */ /* 0x020fe20000000000 */
[----:B------:R-:W-:Y:S02]  /*de30*/  IMAD.MOV.U32 R23, RZ, RZ, -0x1 ;  /* 0xffffffffff177424 */ /* 0x000fe400078e00ff */
[----:B------:R-:W-:Y:S02]  /*de40*/  IMAD.MOV.U32 R22, RZ, RZ, -0x1 ;  /* 0xffffffffff167424 */ /* 0x000fe400078e00ff */
[----:B0-----:R-:W-:-:S04]  /*de50*/  IMAD.WIDE.U32 R16, R3, UR4, R16 ;  /* 0x0000000403107c25 */ /* 0x001fc8000f8e0010 */
[----:B------:R-:W-:Y:S01]  /*de60*/  IMAD R3, R3, UR5, RZ ;  /* 0x0000000503037c24 */ /* 0x000fe2000f8e02ff */
[----:B------:R-:W-:Y:S02]  /*de70*/  ULDC.64 UR4, c[0x0][0x650] ;  /* 0x0001940000047ab9 */ /* 0x000fe40000000a00 */
[----:B------:R-:W-:Y:S01]  /*de80*/  ISETP.GE.U32.AND P0, PT, R16, UR4, PT ;  /* 0x0000000410007c0c */ /* 0x000fe2000bf06070 */
[----:B------:R-:W-:-:S05]  /*de90*/  IMAD.IADD R17, R17, 0x1, R3 ;  /* 0x0000000111117824 */ /* 0x000fca00078e0203 */
[----:B------:R-:W-:-:S13]  /*dea0*/  ISETP.GE.U32.AND.EX P0, PT, R17, UR5, PT, P0 ;  /* 0x0000000511007c0c */ /* 0x000fda000bf06100 */
[----:B------:R-:W-:Y:S05]  /*deb0*/  @P0 BRA `(.L_x_298) ;  /* 0x0000000400640947 */ /* 0x000fea0003800000 */
[----:B------:R-:W0:Y:S01]  /*dec0*/  S2R R12, SR_CTAID.X ;  /* 0x00000000000c7919 */ /* 0x000e220000002500 */
[----:B-1-3--:R-:W1:Y:S01]  /*ded0*/  LDC.64 R10, c[0x0][0x628] ;  /* 0x00018a00ff0a7b82 */ /* 0x00ae620000000a00 */
[----:B------:R-:W-:Y:S01]  /*dee0*/  ULDC UR4, c[0x0][0x150] ;  /* 0x0000540000047ab9 */ /* 0x000fe20000000800 */
[----:B------:R-:W-:Y:S01]  /*def0*/  IMAD.MOV.U32 R8, RZ, RZ, R16 ;  /* 0x000000ffff087224 */ /* 0x000fe200078e0010 */
[----:B------:R-:W2:Y:S01]  /*df00*/  S2R R20, SR_CTAID.Y ;  /* 0x0000000000147919 */ /* 0x000ea20000002600 */
[----:B------:R-:W-:-:S04]  /*df10*/  IMAD.MOV.U32 R9, RZ, RZ, R17 ;  /* 0x000000ffff097224 */ /* 0x000fc800078e0011 */
[----:B------:R-:W3:Y:S08]  /*df20*/  LDC R21, c[0x0][0x144] ;  /* 0x00005100ff157b82 */ /* 0x000ef00000000800 */
[----:B------:R-:W2:Y:S08]  /*df30*/  LDC R0, c[0x0][0x630] ;  /* 0x00018c00ff007b82 */ /* 0x000eb00000000800 */
[----:B----4-:R-:W4:Y:S01]  /*df40*/  LDC.64 R14, c[0x0][0x620] ;  /* 0x00018800ff0e7b82 */ /* 0x010f220000000a00 */
[----:B-1----:R-:W-:-:S04]  /*df50*/  ISETP.NE.U32.AND P0, PT, R10, RZ, PT ;  /* 0x000000ff0a00720c */ /* 0x002fc80003f05070 */
[----:B------:R-:W-:Y:S02]  /*df60*/  ISETP.NE.AND.EX P0, PT, R11, RZ, PT, P0 ;  /* 0x000000ff0b00720c */ /* 0x000fe40003f05300 */
[----:B0-----:R-:W-:-:S05]  /*df70*/  I2FP.F32.U32 R3, R12 ;  /* 0x0000000c00037245 */ /* 0x001fca0000201000 */
[----:B------:R-:W-:-:S04]  /*df80*/  FMUL R3, R3, UR4 ;  /* 0x0000000403037c20 */ /* 0x000fc80008400000 */
[----:B------:R0:W1:Y:S02]  /*df90*/  F2I.U32.TRUNC.NTZ R19, R3 ;  /* 0x0000000300137305 */ /* 0x000064000020f000 */
[----:B--23--:R-:W-:Y:S05]  /*dfa0*/  @!P0 BRA `(.L_x_299) ;  /* 0x0000000000288947 */ /* 0x00cfea0003800000 */
[----:B0-----:R-:W0:Y:S02]  /*dfb0*/  LDC R3, c[0x0][0x634] ;  /* 0x00018d00ff037b82 */ /* 0x001e240000000800 */
        /* <DEDUP_REMOVED lines=9> */
.L_x_299:
[----:B------:R-:W2:Y:S01]  /*e050*/  LDC.64 R26, c[0x0][0x640] ;  /* 0x00019000ff1a7b82 */ /* 0x000ea20000000a00 */
[-C--:B------:R-:W-:Y:S01]  /*e060*/  SHF.R.U64 R22, R8, R0.reuse, R9 ;  /* 0x0000000008167219 */ /* 0x080fe20000001209 */
[----:B-1----:R-:W-:Y:S01]  /*e070*/  IMAD.MOV R19, RZ, RZ, -R19 ;  /* 0x000000ffff137224 */ /* 0x002fe200078e0a13 */
[----:B------:R-:W-:Y:S01]  /*e080*/  SHF.R.U32.HI R0, RZ, R0, R9 ;  /* 0x00000000ff007219 */ /* 0x000fe20000011609 */
[----:B------:R-:W-:Y:S01]  /*e090*/  ULDC UR4, c[0x0][0x154] ;  /* 0x0000550000047ab9 */ /* 0x000fe20000000800 */
[----:B0-----:R-:W-:Y:S01]  /*e0a0*/  IADD3 R3, P0, RZ, -R22, RZ ;  /* 0x80000016ff037210 */ /* 0x001fe20007f1e0ff */
[----:B------:R-:W-:Y:S02]  /*e0b0*/  IMAD R21, R21, R19, R12 ;  /* 0x0000001315157224 */ /* 0x000fe400078e020c */
[----:B------:R-:W0:Y:S01]  /*e0c0*/  LDC R6, c[0x0][0x618] ;  /* 0x00018600ff067b82 */ /* 0x000e220000000800 */
[----:B------:R-:W-:Y:S02]  /*e0d0*/  IMAD.MOV.U32 R7, RZ, RZ, 0x1 ;  /* 0x00000001ff077424 */ /* 0x000fe400078e00ff */
[----:B------:R-:W-:-:S04]  /*e0e0*/  IMAD.X R5, RZ, RZ, ~R0, P0 ;  /* 0x000000ffff057224 */ /* 0x000fc800000e0e00 */
[-C--:B----4-:R-:W-:Y:S01]  /*e0f0*/  IMAD R0, R5, R14.reuse, RZ ;  /* 0x0000000e05007224 */ /* 0x090fe200078e02ff */
[----:B------:R-:W1:Y:S01]  /*e100*/  LDC R8, c[0x0][0x608] ;  /* 0x00018200ff087b82 */ /* 0x000e620000000800 */
[----:B------:R-:W-:-:S04]  /*e110*/  IMAD.WIDE.U32 R4, R3, R14, R16 ;  /* 0x0000000e03047225 */ /* 0x000fc800078e0010 */
[----:B------:R-:W-:Y:S01]  /*e120*/  IMAD R3, R3, R15, R0 ;  /* 0x0000000f03037224 */ /* 0x000fe200078e0200 */
[----:B------:R-:W-:Y:S02]  /*e130*/  I2FP.F32.U32 R0, R20 ;  /* 0x0000001400007245 */ /* 0x000fe40000201000 */
[----:B------:R-:W3:Y:S01]  /*e140*/  LDC R24, c[0x0][0x658] ;  /* 0x00019600ff187b82 */ /* 0x000ee20000000800 */
[----:B------:R-:W-:Y:S01]  /*e150*/  IMAD.IADD R3, R5, 0x1, R3 ;  /* 0x0000000105037824 */ /* 0x000fe200078e0203 */
[----:B--2---:R-:W-:Y:S01]  /*e160*/  ISETP.NE.U32.AND P0, PT, R26, RZ, PT ;  /* 0x000000ff1a00720c */ /* 0x004fe20003f05070 */
[----:B------:R-:W-:Y:S01]  /*e170*/  FMUL R0, R0, UR4 ;  /* 0x0000000400007c20 */ /* 0x000fe20008400000 */
[----:B------:R-:W-:Y:S02]  /*e180*/  IMAD.MOV.U32 R5, RZ, RZ, -0x1 ;  /* 0xffffffffff057424 */ /* 0x000fe400078e00ff */
[----:B------:R-:W-:Y:S01]  /*e190*/  ISETP.NE.AND.EX P0, PT, R27, RZ, PT, P0 ;  /* 0x000000ff1b00720c */ /* 0x000fe20003f05300 */
[----:B------:R2:W4:Y:S01]  /*e1a0*/  F2I.U32.TRUNC.NTZ R13, R0 ;  /* 0x00000000000d7305 */ /* 0x000522000020f000 */
[----:B------:R-:W2:Y:S01]  /*e1b0*/  LDC R15, c[0x0][0x148] ;  /* 0x00005200ff0f7b82 */ /* 0x000ea20000000800 */
[----:B0-----:R-:W-:-:S02]  /*e1c0*/  SHF.R.U64 R12, R4, R6, R3 ;  /* 0x00000006040c7219 */ /* 0x001fc40000001203 */
[----:B------:R-:W-:-:S05]  /*e1d0*/  SHF.R.U32.HI R3, RZ, R6, R3 ;  /* 0x00000006ff037219 */ /* 0x000fca0000011603 */
[----:B------:R-:W0:Y:S01]  /*e1e0*/  LDC R19, c[0x0][0x600] ;  /* 0x00018000ff137b82 */ /* 0x000e220000000800 */
[-CC-:B-1----:R-:W-:Y:S02]  /*e1f0*/  SHF.R.U64 R10, R12, R8.reuse, R3.reuse ;  /* 0x000000080c0a7219 */ /* 0x182fe40000001203 */
[----:B------:R-:W-:-:S05]  /*e200*/  SHF.R.U32.HI R3, RZ, R8, R3 ;  /* 0x00000008ff037219 */ /* 0x000fca0000011603 */
[----:B------:R-:W1:Y:S01]  /*e210*/  LDC R25, c[0x0][0x648] ;  /* 0x00019200ff197b82 */ /* 0x000e620000000800 */
[-C--:B---3--:R-:W-:Y:S02]  /*e220*/  SHF.L.U32 R4, R5, R24.reuse, RZ ;  /* 0x0000001805047219 */ /* 0x088fe400000006ff */
[--C-:B------:R-:W-:Y:S02]  /*e230*/  SHF.R.U64 R14, R10, R24, R3.reuse ;  /* 0x000000180a0e7219 */ /* 0x100fe40000001203 */
[----:B------:R-:W-:Y:S02]  /*e240*/  LOP3.LUT R23, RZ, R4, RZ, 0x33, !PT ;  /* 0x00000004ff177212 */ /* 0x000fe400078e33ff */
[-C--:B------:R-:W-:Y:S01]  /*e250*/  SHF.R.U32.HI R5, RZ, R24.reuse, R3 ;  /* 0x00000018ff057219 */ /* 0x080fe20000011603 */
[----:B------:R-:W3:Y:S01]  /*e260*/  LDC R28, c[0x0][0x638] ;  /* 0x00018e00ff1c7b82 */ /* 0x000ee20000000800 */
[----:B------:R-:W-:Y:S01]  /*e270*/  SHF.L.U32 R152, R7, R24, RZ ;  /* 0x0000001807987219 */ /* 0x000fe200000006ff */
[----:B------:R-:W-:-:S06]  /*e280*/  IMAD.MOV.U32 R4, RZ, RZ, R14 ;  /* 0x000000ffff047224 */ /* 0x000fcc00078e000e */
[----:B------:R-:W0:Y:S01]  /*e290*/  LDC R29, c[0x0][0x610] ;  /* 0x00018400ff1d7b82 */ /* 0x000e220000000800 */
[----:B----4-:R-:W-:Y:S05]  /*e2a0*/  @!P0 BRA `(.L_x_300) ;  /* 0x0000000000288947 */ /* 0x010fea0003800000 */
[----:B------:R-:W4:Y:S02]  /*e2b0*/  LDC R3, c[0x0][0x64c] ;  /* 0x00019300ff037b82 */ /* 0x000f240000000800 */
[----:B----4-:R-:W-:-:S05]  /*e2c0*/  IADD3 R3, P0, R14, R3, RZ ;  /* 0x000000030e037210 */ /* 0x010fca0007f1e0ff */
        /* <DEDUP_REMOVED lines=8> */
.L_x_300:
[----:B------:R-:W-:Y:S01]  /*e350*/  ISETP.NE.AND P0, PT, R2, 0x1, PT ;  /* 0x000000010200780c */ /* 0x000fe20003f05270 */
[----:B0-----:R-:W-:Y:S01]  /*e360*/  VIADD R7, R19, 0xffffffff ;  /* 0xffffffff13077836 */ /* 0x001fe20000000000 */
[----:B-12---:R-:W-:Y:S01]  /*e370*/  SHF.R.U64 R0, R4, R25, R5 ;  /* 0x0000001904007219 */ /* 0x006fe20000001205 */
[----:B------:R-:W-:Y:S01]  /*e380*/  IMAD.MOV R13, RZ, RZ, -R13 ;  /* 0x000000ffff0d7224 */ /* 0x000fe200078e0a0d */
[----:B------:R-:W-:Y:S01]  /*e390*/  LOP3.LUT R5, R10, R23, RZ, 0xc0, !PT ;  /* 0x000000170a057212 */ /* 0x000fe200078ec0ff */
[----:B------:R-:W-:Y:S02]  /*e3a0*/  IMAD.MOV.U32 R4, RZ, RZ, 0x1 ;  /* 0x00000001ff047424 */ /* 0x000fe400078e00ff */
[----:B------:R-:W-:Y:S02]  /*e3b0*/  IMAD.MOV R3, RZ, RZ, -R0 ;  /* 0x000000ffff037224 */ /* 0x000fe400078e0a00 */
[----:B------:R-:W-:Y:S01]  /*e3c0*/  IMAD R152, R152, R0, R5 ;  /* 0x0000000098987224 */ /* 0x000fe200078e0205 */
[----:B------:R-:W-:Y:S01]  /*e3d0*/  LOP3.LUT R5, R12, R7, RZ, 0xc0, !PT ;  /* 0x000000070c057212 */ /* 0x000fe200078ec0ff */
[----:B---3--:R-:W-:-:S02]  /*e3e0*/  IMAD R0, R3, R28, R14 ;  /* 0x0000001c03007224 */ /* 0x008fc400078e020e */
[----:B------:R-:W-:Y:S02]  /*e3f0*/  @P0 IMAD R21, R15, R13, R20 ;  /* 0x0000000d0f150224 */ /* 0x000fe400078e0214 */
[----:B------:R-:W-:Y:S01]  /*e400*/  IMAD R3, R0, R19, R5 ;  /* 0x0000001300037224 */ /* 0x000fe200078e0205 */
[----:B------:R-:W-:Y:S01]  /*e410*/  PRMT R0, R4, 0x7610, R0 ;  /* 0x0000761004007816 */ /* 0x000fe20000000000 */
[----:B------:R-:W-:-:S05]  /*e420*/  IMAD R152, R152, R29, R21 ;  /* 0x0000001d98987224 */ /* 0x000fca00078e0215 */
[----:B------:R-:W-:Y:S02]  /*e430*/  SEL R23, R3, R152, !P0 ;  /* 0x0000009803177207 */ /* 0x000fe40004000000 */
[----:B------:R-:W-:-:S07]  /*e440*/  SEL R152, R152, R3, !P0 ;  /* 0x0000000398987207 */ /* 0x000fce0004000000 */
.L_x_298:
[----:B------:R-:W-:-:S13]  /*e450*/  LOP3.LUT P0, RZ, R0, 0xff, RZ, 0xc0, !PT ;  /* 0x000000ff00ff7812 */ /* 0x000fda000780c0ff */
[----:B------:R-:W-:Y:S05]  /*e460*/  @P0 BRA `(.L_x_301) ;  /* 0xffffff2800bc0947 */ /* 0x000fea000383ffff */
[----:B------:R-:W-:Y:S05]  /*e470*/  EXIT ;  /* 0x000000000000794d */ /* 0x000fea0003800000 */
.L_x_3:
[----:B0-----:R-:W-:Y:S01]  /*e480*/  ULDC.64 UR4, c[0x0][0x650] ;  /* 0x0001940000047ab9 */ /* 0x001fe20000000a00 */
        /* <DEDUP_REMOVED lines=25> */
.L_x_303:
        /* <DEDUP_REMOVED lines=17> */
[----:B------:R-:W-:-:S03]  /*e730*/  IMAD.MOV.U32 R7, RZ, RZ, 0x1 ;  /* 0x00000001ff077424 */ /* 0x000fc600078e00ff */
[----:B0-----:R-:W-:Y:S02]  /*e740*/  SHF.R.U64 R10, R6, R12, R3 ;  /* 0x0000000c060a7219 */ /* 0x001fe40000001203 */
[----:B------:R-:W-:Y:S02]  /*e750*/  I2FP.F32.U32 R6, R0 ;  /* 0x0000000000067245 */ /* 0x000fe40000201000 */
[----:B------:R-:W0:Y:S01]  /*e760*/  LDC R8, c[0x0][0x658] ;  /* 0x00019600ff087b82 */ /* 0x000e220000000800 */
[----:B-1----:R-:W-:Y:S01]  /*e770*/  ISETP.NE.U32.AND P0, PT, R24, RZ, PT ;  /* 0x000000ff1800720c */ /* 0x002fe20003f05070 */
[----:B---3--:R-:W-:Y:S02]  /*e780*/  IMAD.MOV R5, RZ, RZ, -R9 ;  /* 0x000000ffff057224 */ /* 0x008fe400078e0a09 */
[----:B------:R-:W-:Y:S01]  /*e790*/  FMUL R6, R6, UR4 ;  /* 0x0000000406067c20 */ /* 0x000fe20008400000 */
[----:B------:R-:W-:Y:S02]  /*e7a0*/  SHF.R.U32.HI R3, RZ, R12, R3 ;  /* 0x0000000cff037219 */ /* 0x000fe40000011603 */
[----:B------:R-:W-:Y:S01]  /*e7b0*/  ISETP.NE.AND.EX P0, PT, R25, RZ, PT, P0 ;  /* 0x000000ff1900720c */ /* 0x000fe20003f05300 */
[----:B------:R1:W3:Y:S01]  /*e7c0*/  F2I.U32.TRUNC.NTZ R13, R6 ;  /* 0x00000006000d7305 */ /* 0x0002e2000020f000 */
[----:B------:R-:W1:Y:S01]  /*e7d0*/  LDC R15, c[0x0][0x148] ;  /* 0x00005200ff0f7b82 */ /* 0x000e620000000800 */
[----:B--2---:R-:W-:-:S02]  /*e7e0*/  IMAD R22, R11, R5, R4 ;  /* 0x000000050b167224 */ /* 0x004fc400078e0204 */
[----:B------:R-:W-:-:S05]  /*e7f0*/  IMAD.MOV.U32 R5, RZ, RZ, -0x1 ;  /* 0xffffffffff057424 */ /* 0x000fca00078e00ff */
[----:B------:R-:W2:Y:S01]  /*e800*/  LDC R20, c[0x0][0x600] ;  /* 0x00018000ff147b82 */ /* 0x000ea20000000800 */
[-CC-:B----4-:R-:W-:Y:S02]  /*e810*/  SHF.R.U64 R12, R10, R14.reuse, R3.reuse ;  /* 0x0000000e0a0c7219 */ /* 0x190fe40000001203 */
[----:B------:R-:W-:-:S05]  /*e820*/  SHF.R.U32.HI R3, RZ, R14, R3 ;  /* 0x0000000eff037219 */ /* 0x000fca0000011603 */
[----:B------:R-:W4:Y:S01]  /*e830*/  LDC R19, c[0x0][0x648] ;  /* 0x00019200ff137b82 */ /* 0x000f220000000800 */
[-C--:B0-----:R-:W-:Y:S02]  /*e840*/  SHF.L.U32 R4, R5, R8.reuse, RZ ;  /* 0x0000000805047219 */ /* 0x081fe400000006ff */
[--C-:B------:R-:W-:Y:S02]  /*e850*/  SHF.R.U64 R14, R12, R8, R3.reuse ;  /* 0x000000080c0e7219 */ /* 0x100fe40000001203 */
[----:B------:R-:W-:Y:S02]  /*e860*/  LOP3.LUT R27, RZ, R4, RZ, 0x33, !PT ;  /* 0x00000004ff1b7212 */ /* 0x000fe400078e33ff */
[-C--:B------:R-:W-:Y:S01]  /*e870*/  SHF.R.U32.HI R5, RZ, R8.reuse, R3 ;  /* 0x00000008ff057219 */ /* 0x080fe20000011603 */
[----:B------:R-:W0:Y:S01]  /*e880*/  LDC R21, c[0x0][0x638] ;  /* 0x00018e00ff157b82 */ /* 0x000e220000000800 */
[----:B------:R-:W-:Y:S01]  /*e890*/  SHF.L.U32 R26, R7, R8, RZ ;  /* 0x00000008071a7219 */ /* 0x000fe200000006ff */
[----:B------:R-:W-:-:S06]  /*e8a0*/  IMAD.MOV.U32 R4, RZ, RZ, R14 ;  /* 0x000000ffff047224 */ /* 0x000fcc00078e000e */
[----:B------:R-:W0:Y:S01]  /*e8b0*/  LDC R28, c[0x0][0x610] ;  /* 0x00018400ff1c7b82 */ /* 0x000e220000000800 */
[----:B-1-3--:R-:W-:Y:S05]  /*e8c0*/  @!P0 BRA `(.L_x_304) ;  /* 0x0000000000288947 */ /* 0x00afea0003800000 */
[----:B------:R-:W1:Y:S02]  /*e8d0*/  LDC R3, c[0x0][0x64c] ;  /* 0x00019300ff037b82 */ /* 0x000e640000000800 */
[----:B-1----:R-:W-:-:S05]  /*e8e0*/  IADD3 R3, P0, R14, R3, RZ ;  /* 0x000000030e037210 */ /* 0x002fca0007f1e0ff */
        /* <DEDUP_REMOVED lines=8> */
.L_x_304:
[----:B------:R-:W-:Y:S01]  /*e970*/  ISETP.NE.AND P0, PT, R2, 0x1, PT ;  /* 0x000000010200780c */ /* 0x000fe20003f05270 */
[----:B--2---:R-:W-:Y:S01]  /*e980*/  VIADD R7, R20, 0xffffffff ;  /* 0xffffffff14077836 */ /* 0x004fe20000000000 */
[----:B----4-:R-:W-:Y:S01]  /*e990*/  SHF.R.U64 R4, R4, R19, R5 ;  /* 0x0000001304047219 */ /* 0x010fe20000001205 */
[----:B------:R-:W-:Y:S01]  /*e9a0*/  IMAD.MOV R13, RZ, RZ, -R13 ;  /* 0x000000ffff0d7224 */ /* 0x000fe200078e0a0d */
[----:B------:R-:W-:Y:S02]  /*e9b0*/  LOP3.LUT R3, R12, R27, RZ, 0xc0, !PT ;  /* 0x0000001b0c037212 */ /* 0x000fe400078ec0ff */
[----:B------:R-:W-:Y:S01]  /*e9c0*/  LOP3.LUT R7, R10, R7, RZ, 0xc0, !PT ;  /* 0x000000070a077212 */ /* 0x000fe200078ec0ff */
[----:B------:R-:W-:Y:S02]  /*e9d0*/  IMAD.MOV R5, RZ, RZ, -R4 ;  /* 0x000000ffff057224 */ /* 0x000fe400078e0a04 */
[----:B------:R-:W-:-:S04]  /*e9e0*/  IMAD R3, R26, R4, R3 ;  /* 0x000000041a037224 */ /* 0x000fc800078e0203 */
[----:B------:R-:W-:Y:S02]  /*e9f0*/  @P0 IMAD R22, R15, R13, R0 ;  /* 0x0000000d0f160224 */ /* 0x000fe400078e0200 */
[----:B0-----:R-:W-:Y:S02]  /*ea00*/  IMAD R0, R5, R21, R14 ;  /* 0x0000001505007224 */ /* 0x001fe400078e020e */
[----:B------:R-:W-:Y:S02]  /*ea10*/  IMAD R19, R3, R28, R22 ;  /* 0x0000001c03137224 */ /* 0x000fe400078e0216 */
[----:B------:R-:W-:Y:S02]  /*ea20*/  IMAD R0, R0, R20, R7 ;  /* 0x0000001400007224 */ /* 0x000fe400078e0207 */
[----:B------:R-:W-:-:S03]  /*ea30*/  IMAD.MOV.U32 R3, RZ, RZ, 0x1 ;  /* 0x00000001ff037424 */ /* 0x000fc600078e00ff */
[----:B------:R-:W-:Y:S02]  /*ea40*/  SEL R22, R0, R19, !P0 ;  /* 0x0000001300167207 */ /* 0x000fe40004000000 */
[----:B------:R-:W-:-:S07]  /*ea50*/  SEL R19, R19, R0, !P0 ;  /* 0x0000000013137207 */ /* 0x000fce0004000000 */
.L_x_302:
[----:B------:R-:W-:-:S08]  /*ea60*/  NOP ;  /* 0x0000000000007918 */ /* 0x000fd00000000000 */
[----:B------:R-:W0:-:S00]  /*ea70*/  USETMAXREG.DEALLOC.CTAPOOL 0x28 ;  /* 0x00000028000079c8 */ /* 0x000e0000080e0500 */
[----:B------:R-:W-:-:S13]  /*ea80*/  ISETP.NE.AND P0, PT, RZ, UR8, PT ;  /* 0x00000008ff007c0c */ /* 0x000fda000bf05270 */
[----:B------:R-:W-:Y:S05]  /*ea90*/  @P0 EXIT ;  /* 0x000000000000094d */ /* 0x000fea0003800000 */
[----:B0-----:R-:W-:Y:S01]  /*eaa0*/  LOP3.LUT P0, RZ, R3, 0xff, RZ, 0xc0, !PT ;  /* 0x000000ff03ff7812 */ /* 0x001fe2000780c0ff */
[----:B------:R-:W-:Y:S02]  /*eab0*/  IMAD.MOV.U32 R24, RZ, RZ, 0x1 ;  /* 0x00000001ff187424 */ /* 0x000fe400078e00ff */
[----:B------:R-:W-:-:S10]  /*eac0*/  IMAD.MOV.U32 R25, RZ, RZ, RZ ;  /* 0x000000ffff197224 */ /* 0x000fd400078e00ff */
[----:B------:R-:W-:Y:S05]  /*ead0*/  @!P0 BRA `(.L_x_305) ;  /* 0x0000001000088947 */ /* 0x000fea0003800000 */
[----:B------:R-:W-:Y:S01]  /*eae0*/  ULDC UR5, c[0x0][0x28c] ;  /* 0x0000a30000057ab9 */ /* 0x000fe20000000800 */
[----:B------:R-:W-:Y:S01]  /*eaf0*/  ULDC UR39, c[0x0][0x658] ;  /* 0x0001960000277ab9 */ /* 0x000fe20000000800 */
[----:B------:R-:W-:Y:S01]  /*eb00*/  UMOV UR6, 0xffffffff ;  /* 0xffffffff00067882 */ /* 0x000fe20000000000 */
[----:B------:R-:W-:Y:S01]  /*eb10*/  UIADD3 UR7, UR5, 0x7f, URZ ;  /* 0x0000007f05077890 */ /* 0x000fe2000fffe03f */
[C---:B------:R-:W-:Y:S01]  /*eb20*/  LOP3.LUT P1, RZ, R18.reuse, 0x7f, RZ, 0xc0, !PT ;  /* 0x0000007f12ff7812 */ /* 0x040fe2000782c0ff */
[----:B------:R-:W-:Y:S01]  /*eb30*/  UMOV UR8, 0x1 ;  /* 0x0000000100087882 */ /* 0x000fe20000000000 */
[----:B------:R-:W-:Y:S01]  /*eb40*/  USHF.L.U32 UR6, UR6, UR39, URZ ;  /* 0x0000002706067299 */ /* 0x000fe2000800063f */
[----:B------:R-:W-:Y:S01]  /*eb50*/  LOP3.LUT P0, RZ, R18, 0x1f, RZ, 0xc0, !PT ;  /* 0x0000001f12ff7812 */ /* 0x000fe2000780c0ff */
[----:B------:R-:W-:Y:S01]  /*eb60*/  USHF.L.U32 UR39, UR8, UR39, URZ ;  /* 0x0000002708277299 */ /* 0x000fe2000800063f */
[----:B------:R-:W-:Y:S01]  /*eb70*/  BSSY B7, `(.L_x_305) ;  /* 0x00000f8000077945 */ /* 0x000fe20003800000 */
[----:B------:R-:W-:Y:S01]  /*eb80*/  USHF.R.S32.HI UR8, URZ, 0x1f, UR7 ;  /* 0x0000001f3f087899 */ /* 0x000fe20008011407 */
[----:B------:R-:W-:Y:S01]  /*eb90*/  PLOP3.LUT P0, PT, P0, P1, PT, 0x8a, 0x0 ;  /* 0x000000000000781c */ /* 0x000fe20000703172 */
[----:B------:R-:W-:Y:S01]  /*eba0*/  ULDC UR4, c[0x0][0xc] ;  /* 0x0000030000047ab9 */ /* 0x000fe20000000800 */
[----:B------:R-:W-:Y:S01]  /*ebb0*/  ULDC UR5, c[0x0][0x10] ;  /* 0x0000040000057ab9 */ /* 0x000fe20000000800 */
[----:B------:R-:W-:Y:S01]  /*ebc0*/  ULEA.HI UR8, UR8, UR7, URZ, 0x7 ;  /* 0x0000000708087291 */ /* 0x000fe2000f8f383f */
[----:B------:R-:W-:Y:S01]  /*ebd0*/  P2R R0, PR, RZ, 0x2 ;  /* 0x00000002ff007803 */ /* 0x000fe20000000000 */
[----:B------:R-:W-:Y:S01]  /*ebe0*/  UIMAD.WIDE.U32 UR4, UR4, UR5, URZ ;  /* 0x00000005040472a5 */ /* 0x000fe2000f8e003f */
[----:B------:R-:W-:Y:S01]  /*ebf0*/  IMAD.MOV.U32 R26, RZ, RZ, 0x1 ;  /* 0x00000001ff1a7424 */ /* 0x000fe200078e00ff */
[----:B------:R-:W-:Y:S01]  /*ec00*/  ULOP3.LUT UR38, URZ, UR6, URZ, 0x33, !UPT ;  /* 0x000000063f267292 */ /* 0x000fe2000f8e333f */
[----:B------:R-:W-:Y:S01]  /*ec10*/  P2R R28, PR, RZ, 0x1 ;  /* 0x00000001ff1c7803 */ /* 0x000fe20000000000 */
[----:B------:R-:W-:Y:S01]  /*ec20*/  USHF.R.S32.HI UR43, URZ, 0x7, UR8 ;  /* 0x000000073f2b7899 */ /* 0x000fe20008011408 */
[----:B------:R-:W-:Y:S01]  /*ec30*/  IMAD.MOV.U32 R24, RZ, RZ, 0x1 ;  /* 0x00000001ff187424 */ /* 0x000fe200078e00ff */
[----:B------:R-:W-:Y:S01]  /*ec40*/  ULDC UR6, c[0x0][0x14] ;  /* 0x0000050000067ab9 */ /* 0x000fe20000000800 */
[----:B------:R-:W-:Y:S01]  /*ec50*/  IMAD.MOV.U32 R25, RZ, RZ, RZ ;  /* 0x000000ffff197224 */ /* 0x000fe200078e00ff */
[----:B------:R-:W-:-:S02]  /*ec60*/  UIMAD.WIDE.U32 UR46, UR4, UR6, URZ ;  /* 0x00000006042e72a5 */ /* 0x000fc4000f8e003f */
[----:B------:R-:W-:Y:S01]  /*ec70*/  UIMAD UR44, UR5, UR6, URZ ;  /* 0x00000006052c72a4 */ /* 0x000fe2000f8e023f */
[----:B------:R-:W-:Y:S01]  /*ec80*/  ULDC UR40, c[0x0][0x600] ;  /* 0x0001800000287ab9 */ /* 0x000fe20000000800 */
[----:B------:R-:W-:Y:S02]  /*ec90*/  ULOP3.LUT UR41, UR42, 0x2, URZ, 0xfc, !UPT ;  /* 0x000000022a297892 */ /* 0x000fe4000f8efc3f */
[----:B------:R-:W-:Y:S02]  /*eca0*/  UIADD3 UR40, UR40, -0x1, URZ ;  /* 0xffffffff28287890 */ /* 0x000fe4000fffe03f */
[----:B------:R-:W-:Y:S02]  /*ecb0*/  UIADD3 UR44, UR47, UR44, URZ ;  /* 0x0000002c2f2c7290 */ /* 0x000fe4000fffe03f */
[----:B------:R-:W-:Y:S01]  /*ecc0*/  UIADD3 UR45, UR43, 0x1, URZ ;  /* 0x000000012b2d7890 */ /* 0x000fe2000fffe03f */
[----:B------:R-:W-:-:S11]  /*ecd0*/  ULDC.64 UR36, c[0x0][0x198] ;  /* 0x0000660000247ab9 */ /* 0x000fd60000000a00 */
.L_x_319:
[----:B------:R-:W-:-:S03]  /*ece0*/  UMOV UR4, 0xffffffff ;  /* 0xffffffff00047882 */ /* 0x000fc60000000000 */
[----:B------:R-:W-:Y:S05]  /*ecf0*/  BRA.DIV UR4, `(.L_x_306) ;  /* 0x00000012049c7947 */ /* 0x000fea000b800000 */
[----:B------:R-:W-:-:S13]  /*ed00*/  ELECT P6, URZ, PT ;  /* 0x00000000003f782f */ /* 0x000fda00038c0000 */
.L_x_332:
[----:B------:R-:W-:Y:S04]  /*ed10*/  BSSY B6, `(.L_x_307) ;  /* 0x000006a000067945 */ /* 0x000fe80003800000 */
[----:B------:R-:W-:Y:S05]  /*ed20*/  @!P6 BRA `(.L_x_308) ;  /* 0x0000000400a0e947 */ /* 0x000fea0003800000 */
[----:B------:R-:W0:Y:S01]  /*ed30*/  S2R R0, SR_CgaCtaId ;  /* 0x0000000000007919 */ /* 0x000e220000008800 */
[----:B------:R-:W-:-:S04]  /*ed40*/  MOV R27, 0x400 ;  /* 0x00000400001b7802 */ /* 0x000fc80000000f00 */
[----:B0-----:R-:W-:-:S05]  /*ed50*/  LEA R27, R0, R27, 0x18 ;  /* 0x0000001b001b7211 */ /* 0x001fca00078ec0ff */
[----:B------:R-:W-:-:S05]  /*ed60*/  VIADD R0, R27, 0x800 ;  /* 0x000008001b007836 */ /* 0x000fca0000000000 */
[----:B------:R-:W-:-:S13]  /*ed70*/  LOP3.LUT P0, RZ, R0, 0x3ff, RZ, 0xc0, !PT ;  /* 0x000003ff00ff7812 */ /* 0x000fda000780c0ff */
[----:B------:R-:W-:Y:S05]  /*ed80*/  @!P0 BRA `(.L_x_309) ;  /* 0x0000000000408947 */ /* 0x000fea0003800000 */
[----:B------:R-:W-:Y:S01]  /*ed90*/  MOV R14, 0x0 ;  /* 0x00000000000e7802 */ /* 0x000fe20000000f00 */
[----:B------:R-:W-:Y:S01]  /*eda0*/  ULDC.64 UR4, c[0x4][0x70] ;  /* 0x01001c0000047ab9 */ /* 0x000fe20000000a00 */
[----:B------:R-:W-:Y:S01]  /*edb0*/  ULDC.64 UR6, c[0x4][0x8] ;  /* 0x0100020000067ab9 */ /* 0x000fe20000000a00 */
[----:B------:R-:W-:Y:S02]  /*edc0*/  IMAD.U32 R4, RZ, RZ, UR4 ;  /* 0x00000004ff047e24 */ /* 0x000fe4000f8e00ff */
[----:B------:R-:W-:Y:S01]  /*edd0*/  IMAD.U32 R5, RZ, RZ, UR5 ;  /* 0x00000005ff057e24 */ /* 0x000fe2000f8e00ff */
[----:B------:R-:W0:Y:S01]  /*ede0*/  LDC.64 R14, c[0x4][R14] ;  /* 0x010000000e0e7b82 */ /* 0x000e220000000a00 */
[----:B------:R-:W-:Y:S01]  /*edf0*/  ULDC.64 UR4, c[0x4][0x78] ;  /* 0x01001e0000047ab9 */ /* 0x000fe20000000a00 */
[----:B------:R-:W-:Y:S02]  /*ee00*/  IMAD.U32 R10, RZ, RZ, UR6 ;  /* 0x00000006ff0a7e24 */ /* 0x000fe4000f8e00ff */
[----:B------:R-:W-:-:S02]  /*ee10*/  IMAD.U32 R6, RZ, RZ, UR4 ;  /* 0x00000004ff067e24 */ /* 0x000fc4000f8e00ff */
[----:B------:R-:W-:Y:S02]  /*ee20*/  IMAD.U32 R7, RZ, RZ, UR5 ;  /* 0x00000005ff077e24 */ /* 0x000fe4000f8e00ff */
[----:B------:R-:W-:Y:S02]  /*ee30*/  IMAD.U32 R11, RZ, RZ, UR7 ;  /* 0x00000007ff0b7e24 */ /* 0x000fe4000f8e00ff */
[----:B------:R-:W-:Y:S02]  /*ee40*/  IMAD.MOV.U32 R8, RZ, RZ, 0x70 ;  /* 0x00000070ff087424 */ /* 0x000fe400078e00ff */
[----:B------:R-:W-:Y:S02]  /*ee50*/  IMAD.MOV.U32 R12, RZ, RZ, 0x1 ;  /* 0x00000001ff0c7424 */ /* 0x000fe400078e00ff */
[----:B------:R-:W-:-:S07]  /*ee60*/  IMAD.MOV.U32 R13, RZ, RZ, RZ ;  /* 0x000000ffff0d7224 */ /* 0x000fce00078e00ff */
[----:B------:R-:W-:-:S07]  /*ee70*/  LEPC R20, `(.L_x_309) ;  /* 0x000000001014794e */ /* 0x000fce0000000000 */
[----:B0-----:R-:W-:Y:S05]  /*ee80*/  CALL.ABS.NOINC R14 ;  /* 0x000000000e007343 */ /* 0x001fea0003c00000 */
.L_x_309:
        /* <DEDUP_REMOVED lines=19> */
.L_x_310:
[----:B------:R-:W0:Y:S02]  /*efc0*/  LDC R0, c[0x0][0x28c] ;  /* 0x0000a300ff007b82 */ /* 0x000e240000000800 */
[----:B0-----:R-:W-:-:S13]  /*efd0*/  ISETP.GE.AND P0, PT, R0, 0x1, PT ;  /* 0x000000010000780c */ /* 0x001fda0003f06270 */
[----:B------:R-:W-:Y:S05]  /*efe0*/  @!P0 BRA `(.L_x_308) ;  /* 0x0000000000f08947 */ /* 0x000fea0003800000 */
[----:B------:R-:W-:Y:S02]  /*eff0*/  IMAD.SHL.U32 R19, R19, 0x100, RZ ;  /* 0x0000010013137824 */ /* 0x000fe400078e00ff */
[----:B------:R-:W-:Y:S02]  /*f000*/  IMAD.SHL.U32 R22, R22, 0x80, RZ ;  /* 0x0000008016167824 */ /* 0x000fe400078e00ff */
[----:B------:R-:W-:Y:S02]  /*f010*/  IMAD.MOV.U32 R7, RZ, RZ, RZ ;  /* 0x000000ffff077224 */ /* 0x000fe400078e00ff */
[----:B------:R-:W-:Y:S02]  /*f020*/  IMAD.U32 R8, RZ, RZ, UR45 ;  /* 0x0000002dff087e24 */ /* 0x000fe4000f8e00ff */
[----:B------:R-:W-:Y:S02]  /*f030*/  IMAD.MOV.U32 R0, RZ, RZ, R24 ;  /* 0x000000ffff007224 */ /* 0x000fe400078e0018 */
[----:B------:R-:W-:-:S02]  /*f040*/  IMAD.MOV.U32 R4, RZ, RZ, R25 ;  /* 0x000000ffff047224 */ /* 0x000fc400078e0019 */
[----:B------:R-:W-:-:S07]  /*f050*/  VIADD R9, R19, 0x80 ;  /* 0x0000008013097836 */ /* 0x000fce0000000000 */
.L_x_314:
[----:B------:R-:W-:Y:S01]  /*f060*/  IMAD R6, R4, 0x8, R27 ;  /* 0x0000000804067824 */ /* 0x000fe200078e021b */
[----:B------:R-:W-:Y:S02]  /*f070*/  SHF.L.U32 R3, R0, 0x1f, RZ ;  /* 0x0000001f00037819 */ /* 0x000fe400000006ff */
[----:B------:R-:W-:Y:S02]  /*f080*/  LOP3.LUT P1, RZ, R18, 0x7f, RZ, 0xc0, !PT ;  /* 0x0000007f12ff7812 */ /* 0x000fe4000782c0ff */
[----:B------:R-:W0:Y:S11]  /*f090*/  SYNCS.PHASECHK.TRANS64.TRYWAIT P0, [R6+URZ+0x20], R3 ;  /* 0x00002003060075a7 */ /* 0x000e36000800017f */
[----:B------:R-:W1:Y:S01]  /*f0a0*/  @!P1 LDC R5, c[0x0][0x500] ;  /* 0x00014000ff059b82 */ /* 0x000e620000000800 */
[----:B0-----:R-:W-:Y:S05]  /*f0b0*/  @!P0 BRA `(.L_x_311) ;  /* 0x0000000c00cc8947 */ /* 0x001fea0003800000 */
.L_x_333:
[----:B------:R-:W-:Y:S01]  /*f0c0*/  LOP3.LUT P0, RZ, R18, 0x7f, RZ, 0xc0, !PT ;  /* 0x0000007f12ff7812 */ /* 0x000fe2000780c0ff */
[----:B------:R-:W-:-:S04]  /*f0d0*/  UPRMT UR4, UR41, 0x9910, URZ ;  /* 0x0000991029047896 */ /* 0x000fc8000800003f */
[----:B------:R-:W-:-:S08]  /*f0e0*/  UISETP.NE.AND UP0, UPT, UR4, 0x2, UPT ;  /* 0x000000020400788c */ /* 0x000fd0000bf05270 */
[----:B-1----:R1:W-:Y:S01]  /*f0f0*/  @!P0 SYNCS.ARRIVE.TRANS64 RZ, [R6+URZ], R5 ;  /* 0x0000000506ff89a7 */ /* 0x0023e2000800003f */
[----:B------:R-:W-:-:S13]  /*f100*/  PLOP3.LUT P0, PT, PT, PT, UP0, 0x80, 0x0 ;  /* 0x000000000000781c */ /* 0x000fda0003f0f008 */
[----:B-1----:R-:W-:Y:S05]  /*f110*/  @P0 BRA `(.L_x_312) ;  /* 0x0000000000040947 */ /* 0x002fea0003800000 */
[----:B------:R-:W-:Y:S01]  /*f120*/  BPT.TRAP 0x1 ;  /* 0x000000040000795c */ /* 0x000fe20000300000 */
.L_x_312:
[----:B------:R-:W-:-:S13]  /*f130*/  ISETP.NE.AND P0, PT, R28, RZ, PT ;  /* 0x000000ff1c00720c */ /* 0x000fda0003f05270 */
[----:B------:R-:W-:Y:S05]  /*f140*/  @P0 BRA `(.L_x_313) ;  /* 0x0000000000040947 */ /* 0x000fea0003800000 */
[----:B------:R-:W-:Y:S01]  /*f150*/  BPT.TRAP 0x1 ;  /* 0x000000040000795c */ /* 0x000fe20000300000 */
.L_x_313:
[--C-:B0-----:R-:W-:Y:S01]  /*f160*/  IMAD R3, R4, 0x8000, R27.reuse ;  /* 0x0000800004037824 */ /* 0x101fe200078e021b */
[----:B------:R-:W-:Y:S01]  /*f170*/  R2UR UR25, R6 ;  /* 0x00000000061972ca */ /* 0x000fe200000e0000 */
[----:B------:R-:W-:Y:S01]  /*f180*/  IMAD R5, R4, 0x4000, R27 ;  /* 0x0000400004057824 */ /* 0x000fe200078e021b */
[----:B------:R-:W-:Y:S01]  /*f190*/  R2UR UR27, R7 ;  /* 0x00000000071b72ca */ /* 0x000fe200000e0000 */
[----:B------:R-:W-:Y:S01]  /*f1a0*/  VIADD R8, R8, 0xffffffff ;  /* 0xffffffff08087836 */ /* 0x000fe20000000000 */
[----:B------:R-:W-:Y:S01]  /*f1b0*/  R2UR UR16, R3 ;  /* 0x00000000031072ca */ /* 0x000fe200000e0000 */
[----:B------:R-:W-:Y:S01]  /*f1c0*/  UIADD3 UR4, UP0, UR36, 0xf0, URZ ;  /* 0x000000f024047890 */ /* 0x000fe2000ff1e03f */
[----:B------:R-:W-:Y:S01]  /*f1d0*/  R2UR UR8, R5 ;  /* 0x00000000050872ca */ /* 0x000fe200000e0000 */
[----:B------:R-:W-:Y:S01]  /*f1e0*/  UIADD3 UR14, UP1, UR36, 0x1f0, URZ ;  /* 0x000001f0240e7890 */ /* 0x000fe2000ff3e03f */
[----:B------:R-:W-:Y:S01]  /*f1f0*/  R2UR UR28, R23 ;  /* 0x00000000171c72ca */ /* 0x000fe200000e0000 */
[----:B------:R-:W-:Y:S01]  /*f200*/  UIADD3.X UR5, URZ, UR37, URZ, UP0, !UPT ;  /* 0x000000253f057290 */ /* 0x000fe200087fe43f */
[----:B------:R-:W-:Y:S01]  /*f210*/  R2UR UR26, R19 ;  /* 0x00000000131a72ca */ /* 0x000fe200000e0000 */
[----:B------:R-:W-:Y:S01]  /*f220*/  VIADD R4, R4, 0x1 ;  /* 0x0000000104047836 */ /* 0x000fe20000000000 */
[----:B------:R-:W-:Y:S01]  /*f230*/  R2UR UR18, R9 ;  /* 0x00000000091272ca */ /* 0x000fe200000e0000 */
[----:B------:R-:W-:Y:S01]  /*f240*/  UIADD3.X UR15, URZ, UR37, URZ, UP1, !UPT ;  /* 0x000000253f0f7290 */ /* 0x000fe20008ffe43f */
[----:B------:R-:W-:Y:S01]  /*f250*/  R2UR UR11, R22 ;  /* 0x00000000160b72ca */ /* 0x000fe200000e0000 */
[----:B------:R-:W-:Y:S01]  /*f260*/  UMOV UR6, 0x0 ;  /* 0x0000000000067882 */ /* 0x000fe20000000000 */
[----:B------:R-:W-:Y:S01]  /*f270*/  ISETP.GT.AND P1, PT, R8, 0x1, PT ;  /* 0x000000010800780c */ /* 0x000fe20003f24270 */
[----:B------:R-:W-:Y:S01]  /*f280*/  UIADD3 UR24, UR16, 0x800, URZ ;  /* 0x0000080010187890 */ /* 0x000fe2000fffe03f */
[----:B------:R-:W-:Y:S01]  /*f290*/  ISETP.NE.AND P0, PT, R4, 0x4, PT ;  /* 0x000000040400780c */ /* 0x000fe20003f05270 */
[----:B------:R-:W-:Y:S01]  /*f2a0*/  UIADD3 UR16, UR16, 0x4800, URZ ;  /* 0x0000480010107890 */ /* 0x000fe2000fffe03f */
[----:B------:R-:W-:Y:S01]  /*f2b0*/  VIADD R7, R7, 0x80 ;  /* 0x0000008007077836 */ /* 0x000fe20000000000 */
[----:B------:R-:W-:Y:S01]  /*f2c0*/  UIADD3 UR8, UR8, 0x20800, URZ ;  /* 0x0002080008087890 */ /* 0x000fe2000fffe03f */
[----:B------:R-:W-:Y:S01]  /*f2d0*/  SEL R3, RZ, 0x1, P0 ;  /* 0x00000001ff037807 */ /* 0x000fe20000000000 */
[----:B------:R-:W-:Y:S01]  /*f2e0*/  UMOV UR7, 0x10000000 ;  /* 0x1000000000077882 */ /* 0x000fe20000000000 */
[----:B------:R-:W-:Y:S01]  /*f2f0*/  UMOV UR17, UR25 ;  /* 0x0000001900117c82 */ /* 0x000fe20008000000 */
[----:B------:R-:W-:Y:S01]  /*f300*/  UMOV UR19, UR27 ;  /* 0x0000001b00137c82 */ /* 0x000fe20008000000 */
[----:B------:R-:W-:Y:S01]  /*f310*/  UMOV UR20, UR28 ;  /* 0x0000001c00147c82 */ /* 0x000fe20008000000 */
[----:B------:R0:W-:Y:S01]  /*f320*/  UTMALDG.3D [UR24], [UR4], desc[UR6] ;  /* 0x00000618040075b4 */ /* 0x0001e20008011000 */
[----:B------:R-:W-:Y:S01]  /*f330*/  UMOV UR9, UR25 ;  /* 0x0000001900097c82 */ /* 0x000fe20008000000 */
[----:B------:R-:W-:Y:S01]  /*f340*/  UMOV UR10, UR27 ;  /* 0x0000001b000a7c82 */ /* 0x000fe20008000000 */
[----:B------:R-:W-:Y:S01]  /*f350*/  UMOV UR12, UR28 ;  /* 0x0000001c000c7c82 */ /* 0x000fe20008000000 */
[----:B------:R-:W-:-:S02]  /*f360*/  LOP3.LUT R0, R0, R3, RZ, 0x3c, !PT ;  /* 0x0000000300007212 */ /* 0x000fc400078e3cff */
[----:B------:R-:W-:Y:S01]  /*f370*/  SEL R4, R4, RZ, P0 ;  /* 0x000000ff04047207 */ /* 0x000fe20000000000 */
[----:B------:R0:W-:Y:S01]  /*f380*/  UTMALDG.3D [UR16], [UR4], desc[UR6] ;  /* 0x00000610040075b4 */ /* 0x0001e20008011000 */
[----:B------:R0:W-:Y:S02]  /*f390*/  UTMALDG.3D [UR8], [UR14], desc[UR6] ;  /* 0x000006080e0075b4 */ /* 0x0001e40008011000 */
[----:B0-----:R-:W-:Y:S05]  /*f3a0*/  @P1 BRA `(.L_x_314) ;  /* 0xfffffffc002c1947 */ /* 0x001fea000383ffff */
.L_x_308:
[----:B------:R-:W-:Y:S05]  /*f3b0*/  BSYNC B6 ;  /* 0x0000000000067941 */ /* 0x000fea0003800000 */
.L_x_307:
[----:B------:R-:W-:Y:S01]  /*f3c0*/  LOP3.LUT P2, RZ, R26, 0xff, RZ, 0xc0, !PT ;  /* 0x000000ff1aff7812 */ /* 0x000fe2000784c0ff */
[----:B------:R-:W-:Y:S01]  /*f3d0*/  VIADD R25, R25, UR43 ;  /* 0x0000002b19197c36 */ /* 0x000fe20008000000 */
[----:B------:R-:W-:Y:S01]  /*f3e0*/  ULDC.64 UR4, c[0x0][0x650] ;  /* 0x0001940000047ab9 */ /* 0x000fe20000000a00 */
[----:B------:R-:W-:Y:S01]  /*f3f0*/  IMAD.U32 R5, RZ, RZ, UR43 ;  /* 0x0000002bff057e24 */ /* 0x000fe2000f8e00ff */
[----:B------:R-:W-:Y:S01]  /*f400*/  BSSY B0, `(.L_x_315) ;  /* 0x000006c000007945 */ /* 0x000fe20003800000 */
[----:B------:R-:W-:Y:S01]  /*f410*/  IMAD.MOV.U32 R19, RZ, RZ, -0x1 ;  /* 0xffffffffff137424 */ /* 0x000fe200078e00ff */
[----:B------:R-:W-:Y:S01]  /*f420*/  ISETP.GT.U32.AND P0, PT, R25, 0x3, PT ;  /* 0x000000031900780c */ /* 0x000fe20003f04070 */
[----:B------:R-:W-:Y:S01]  /*f430*/  IMAD.MOV.U32 R22, RZ, RZ, -0x1 ;  /* 0xffffffffff167424 */ /* 0x000fe200078e00ff */
[----:B------:R-:W-:Y:S01]  /*f440*/  SHF.R.U32.HI R0, RZ, 0x2, R25 ;  /* 0x00000002ff007819 */ /* 0x000fe20000011619 */
[----:B------:R-:W-:Y:S01]  /*f450*/  IMAD.MOV.U32 R23, RZ, RZ, -0x1 ;  /* 0xffffffffff177424 */ /* 0x000fe200078e00ff */
[----:B------:R-:W-:-:S02]  /*f460*/  ISETP.LT.U32.AND P0, PT, R5, 0x4, P0 ;  /* 0x000000040500780c */ /* 0x000fc40000701070 */
[----:B------:R-:W-:Y:S01]  /*f470*/  LOP3.LUT R0, R0, 0x1, RZ, 0xc0, !PT ;  /* 0x0000000100007812 */ /* 0x000fe200078ec0ff */
[----:B------:R-:W0:Y:S01]  /*f480*/  @P2 S2R R4, SR_CgaCtaId ;  /* 0x0000000000042919 */ /* 0x000e220000008800 */
[----:B------:R-:W-:Y:S02]  /*f490*/  @P2 MOV R3, 0x400 ;  /* 0x0000040000032802 */ /* 0x000fe40000000f00 */
[----:B------:R-:W-:Y:S01]  /*f4a0*/  ISETP.NE.U32.AND P1, PT, R0, 0x1, PT ;  /* 0x000000010000780c */ /* 0x000fe20003f25070 */
[----:B------:R-:W-:Y:S01]  /*f4b0*/  IMAD.U32 R0, RZ, RZ, UR43 ;  /* 0x0000002bff007e24 */ /* 0x000fe2000f8e00ff */
[----:B------:R-:W-:Y:S02]  /*f4c0*/  LOP3.LUT R25, R25, 0x3, RZ, 0xc0, !PT ;  /* 0x0000000319197812 */ /* 0x000fe400078ec0ff */
[----:B------:R-:W-:Y:S02]  /*f4d0*/  PRMT R26, RZ, 0x7610, R26 ;  /* 0x00007610ff1a7816 */ /* 0x000fe4000000001a */
[----:B------:R-:W-:-:S04]  /*f4e0*/  ISETP.GT.U32.AND P1, PT, R0, 0x3, !P1 ;  /* 0x000000030000780c */ /* 0x000fc80004f24070 */
[----:B------:R-:W-:Y:S02]  /*f4f0*/  SEL R0, RZ, 0x1, !P1 ;  /* 0x00000001ff007807 */ /* 0x000fe40004800000 */
[----:B0-----:R-:W-:-:S04]  /*f500*/  @P2 LEA R3, R4, R3, 0x18 ;  /* 0x0000000304032211 */ /* 0x001fc800078ec0ff */
[----:B------:R0:W-:Y:S01]  /*f510*/  @P2 SYNCS.ARRIVE.TRANS64.A1T0 RZ, [R3+URZ+0x58], RZ ;  /* 0x000058ff03ff29a7 */ /* 0x0001e2000810003f */
[----:B------:R-:W-:-:S04]  /*f520*/  IADD3 R16, P2, R16, UR46, RZ ;  /* 0x0000002e10107c10 */ /* 0x000fc8000ff5e0ff */
[----:B------:R-:W-:Y:S02]  /*f530*/  IADD3.X R17, R17, UR44, RZ, P2, !PT ;  /* 0x0000002c11117c10 */ /* 0x000fe400097fe4ff */
[----:B------:R-:W-:Y:S02]  /*f540*/  ISETP.GE.U32.AND P2, PT, R16, UR4, PT ;  /* 0x0000000410007c0c */ /* 0x000fe4000bf46070 */
[----:B0-----:R-:W-:Y:S02]  /*f550*/  SEL R3, RZ, 0x1, !P0 ;  /* 0x00000001ff037807 */ /* 0x001fe40004000000 */
[----:B------:R-:W-:Y:S02]  /*f560*/  ISETP.GE.U32.AND.EX P0, PT, R17, UR5, PT, P2 ;  /* 0x0000000511007c0c */ /* 0x000fe4000bf06120 */
[----:B------:R-:W-:Y:S02]  /*f570*/  LOP3.LUT R24, R0, R24, R3, 0x96, !PT ;  /* 0x0000001800187212 */ /* 0x000fe400078e9603 */
[----:B------:R-:W-:-:S09]  /*f580*/  PRMT R0, RZ, 0x7610, R0 ;  /* 0x00007610ff007816 */ /* 0x000fd20000000000 */
[----:B------:R-:W-:Y:S05]  /*f590*/  @P0 BRA `(.L_x_316) ;  /* 0x0000000400480947 */ /* 0x000fea0003800000 */
[----:B------:R-:W-:Y:S01]  /*f5a0*/  ULDC.64 UR4, c[0x0][0x628] ;  /* 0x00018a0000047ab9 */ /* 0x000fe20000000a00 */
[----:B------:R-:W0:Y:S01]  /*f5b0*/  S2R R3, SR_CTAID.X ;  /* 0x0000000000037919 */ /* 0x000e220000002500 */
[----:B------:R-:W-:Y:S01]  /*f5c0*/  ISETP.NE.U32.AND P0, PT, RZ, UR4, PT ;  /* 0x00000004ff007c0c */ /* 0x000fe2000bf05070 */
[----:B------:R-:W-:Y:S01]  /*f5d0*/  ULDC UR7, c[0x0][0x630] ;  /* 0x00018c0000077ab9 */ /* 0x000fe20000000800 */
[----:B------:R-:W-:Y:S01]  /*f5e0*/  IMAD.MOV.U32 R4, RZ, RZ, R16 ;  /* 0x000000ffff047224 */ /* 0x000fe200078e0010 */
[----:B------:R-:W1:Y:S01]  /*f5f0*/  S2R R0, SR_CTAID.Y ;  /* 0x0000000000007919 */ /* 0x000e620000002600 */
[----:B------:R-:W-:Y:S01]  /*f600*/  ISETP.NE.AND.EX P0, PT, RZ, UR5, PT, P0 ;  /* 0x00000005ff007c0c */ /* 0x000fe2000bf05300 */
[----:B------:R-:W-:-:S12]  /*f610*/  IMAD.MOV.U32 R5, RZ, RZ, R17 ;  /* 0x000000ffff057224 */ /* 0x000fd800078e0011 */
[----:B------:R-:W-:Y:S05]  /*f620*/  @!P0 BRA `(.L_x_317) ;  /* 0x0000000000288947 */ /* 0x000fea0003800000 */
[----:B------:R-:W-:Y:S02]  /*f630*/  ULDC UR6, c[0x0][0x634] ;  /* 0x00018d0000067ab9 */ /* 0x000fe40000000800 */
[----:B------:R-:W-:-:S05]  /*f640*/  IADD3 R9, P0, R16, UR6, RZ ;  /* 0x0000000610097c10 */ /* 0x000fca000ff1e0ff */
[----:B------:R-:W-:-:S04]  /*f650*/  IMAD.X R11, RZ, RZ, R17, P0 ;  /* 0x000000ffff0b7224 */ /* 0x000fc800000e0611 */
[----:B------:R-:W-:-:S04]  /*f660*/  IMAD.WIDE.U32 R6, R11, UR4, RZ ;  /* 0x000000040b067c25 */ /* 0x000fc8000f8e00ff */
[----:B------:R-:W-:-:S04]  /*f670*/  IMAD.WIDE.U32 R6, P0, R9, UR5, R6 ;  /* 0x0000000509067c25 */ /* 0x000fc8000f800006 */
[----:B------:R-:W-:-:S04]  /*f680*/  IMAD.WIDE.U32 R8, R9, UR4, RZ ;  /* 0x0000000409087c25 */ /* 0x000fc8000f8e00ff */
[----:B------:R-:W-:Y:S01]  /*f690*/  IMAD.X R5, RZ, RZ, RZ, P0 ;  /* 0x000000ffff057224 */ /* 0x000fe200000e06ff */
[----:B------:R-:W-:Y:S01]  /*f6a0*/  IADD3 RZ, P0, R9, R6, RZ ;  /* 0x0000000609ff7210 */ /* 0x000fe20007f1e0ff */
[----:B------:R-:W-:-:S04]  /*f6b0*/  IMAD.MOV.U32 R4, RZ, RZ, R7 ;  /* 0x000000ffff047224 */ /* 0x000fc800078e0007 */
[----:B------:R-:W-:-:S08]  /*f6c0*/  IMAD.WIDE.U32.X R4, R11, UR5, R4, P0 ;  /* 0x000000050b047c25 */ /* 0x000fd000080e0404 */
.L_x_317:
[--C-:B------:R-:W-:Y:S01]  /*f6d0*/  SHF.R.U64 R23, R4, UR7, R5.reuse ;  /* 0x0000000704177c19 */ /* 0x100fe20008001205 */
[----:B------:R-:W-:Y:S01]  /*f6e0*/  ULDC.64 UR4, c[0x0][0x620] ;  /* 0x0001880000047ab9 */ /* 0x000fe20000000a00 */
[----:B------:R-:W-:Y:S01]  /*f6f0*/  SHF.R.U32.HI R4, RZ, UR7, R5 ;  /* 0x00000007ff047c19 */ /* 0x000fe20008011605 */
[----:B------:R-:W-:Y:S01]  /*f700*/  ULDC.64 UR8, c[0x0][0x640] ;  /* 0x0001900000087ab9 */ /* 0x000fe20000000a00 */
[----:B------:R-:W-:Y:S01]  /*f710*/  IADD3 R7, P0, RZ, -R23, RZ ;  /* 0x80000017ff077210 */ /* 0x000fe20007f1e0ff */
[----:B------:R-:W2:Y:S01]  /*f720*/  LDC R13, c[0x0][0x148] ;  /* 0x00005200ff0d7b82 */ /* 0x000ea20000000800 */
[----:B0-----:R-:W-:Y:S01]  /*f730*/  I2FP.F32.U32 R8, R3 ;  /* 0x0000000300087245 */ /* 0x001fe20000201000 */
[----:B------:R-:W-:Y:S02]  /*f740*/  ULDC UR6, c[0x0][0x608] ;  /* 0x0001820000067ab9 */ /* 0x000fe40000000800 */
[----:B------:R-:W-:Y:S01]  /*f750*/  IMAD.X R4, RZ, RZ, ~R4, P0 ;  /* 0x000000ffff047224 */ /* 0x000fe200000e0e04 */
[----:B------:R-:W-:-:S03]  /*f760*/  ISETP.NE.U32.AND P0, PT, RZ, UR8, PT ;  /* 0x00000008ff007c0c */ /* 0x000fc6000bf05070 */
[----:B------:R-:W-:Y:S01]  /*f770*/  IMAD R6, R4, UR4, RZ ;  /* 0x0000000404067c24 */ /* 0x000fe2000f8e02ff */
[----:B------:R-:W-:Y:S01]  /*f780*/  ISETP.NE.AND.EX P0, PT, RZ, UR9, PT, P0 ;  /* 0x00000009ff007c0c */ /* 0x000fe2000bf05300 */
[----:B------:R-:W-:Y:S01]  /*f790*/  IMAD.WIDE.U32 R4, R7, UR4, R16 ;  /* 0x0000000407047c25 */ /* 0x000fe2000f8e0010 */
[----:B------:R-:W-:-:S03]  /*f7a0*/  ULDC UR4, c[0x0][0x150] ;  /* 0x0000540000047ab9 */ /* 0x000fc60000000800 */
[----:B------:R-:W-:Y:S01]  /*f7b0*/  FMUL R8, R8, UR4 ;  /* 0x0000000408087c20 */ /* 0x000fe20008400000 */
[----:B------:R-:W-:Y:S01]  /*f7c0*/  IMAD R7, R7, UR5, R6 ;  /* 0x0000000507077c24 */ /* 0x000fe2000f8e0206 */
[----:B------:R-:W-:Y:S01]  /*f7d0*/  ULDC UR4, c[0x0][0x618] ;  /* 0x0001860000047ab9 */ /* 0x000fe20000000800 */
[----:B------:R-:W0:Y:S01]  /*f7e0*/  LDC R6, c[0x0][0x144] ;  /* 0x00005100ff067b82 */ /* 0x000e220000000800 */
[----:B------:R-:W-:Y:S01]  /*f7f0*/  ULDC UR5, c[0x0][0x154] ;  /* 0x0000550000057ab9 */ /* 0x000fe20000000800 */
[----:B------:R-:W-:Y:S01]  /*f800*/  IMAD.IADD R5, R5, 0x1, R7 ;  /* 0x0000000105057824 */ /* 0x000fe200078e0207 */
[----:B------:R-:W3:Y:S04]  /*f810*/  F2I.U32.TRUNC.NTZ R8, R8 ;  /* 0x0000000800087305 */ /* 0x000ee8000020f000 */
[----:B------:R-:W-:-:S02]  /*f820*/  SHF.R.U64 R10, R4, UR4, R5 ;  /* 0x00000004040a7c19 */ /* 0x000fc40008001205 */
[----:B-1----:R-:W-:Y:S02]  /*f830*/  I2FP.F32.U32 R4, R0 ;  /* 0x0000000000047245 */ /* 0x002fe40000201000 */
[----:B------:R-:W-:Y:S01]  /*f840*/  SHF.R.U32.HI R5, RZ, UR4, R5 ;  /* 0x00000004ff057c19 */ /* 0x000fe20008011605 */
[----:B------:R-:W-:Y:S02]  /*f850*/  ULDC UR4, c[0x0][0x658] ;  /* 0x0001960000047ab9 */ /* 0x000fe40000000800 */
[----:B------:R-:W-:Y:S01]  /*f860*/  FMUL R7, R4, UR5 ;  /* 0x0000000504077c20 */ /* 0x000fe20008400000 */
[--C-:B------:R-:W-:Y:S02]  /*f870*/  SHF.R.U64 R12, R10, UR6, R5.reuse ;  /* 0x000000060a0c7c19 */ /* 0x100fe40008001205 */
[----:B------:R-:W-:Y:S01]  /*f880*/  SHF.R.U32.HI R5, RZ, UR6, R5 ;  /* 0x00000006ff057c19 */ /* 0x000fe20008011605 */
[----:B------:R1:W4:Y:S01]  /*f890*/  F2I.U32.TRUNC.NTZ R14, R7 ;  /* 0x00000007000e7305 */ /* 0x000322000020f000 */
[----:B---3--:R-:W-:-:S02]  /*f8a0*/  IMAD.MOV R8, RZ, RZ, -R8 ;  /* 0x000000ffff087224 */ /* 0x008fc400078e0a08 */
[--C-:B------:R-:W-:Y:S02]  /*f8b0*/  SHF.R.U64 R11, R12, UR4, R5.reuse ;  /* 0x000000040c0b7c19 */ /* 0x100fe40008001205 */
[----:B------:R-:W-:Y:S01]  /*f8c0*/  SHF.R.U32.HI R5, RZ, UR4, R5 ;  /* 0x00000004ff057c19 */ /* 0x000fe20008011605 */
[----:B0-----:R-:W-:Y:S02]  /*f8d0*/  IMAD R3, R6, R8, R3 ;  /* 0x0000000806037224 */ /* 0x001fe400078e0203 */
[----:B------:R-:W-:Y:S01]  /*f8e0*/  IMAD.MOV.U32 R4, RZ, RZ, R11 ;  /* 0x000000ffff047224 */ /* 0x000fe200078e000b */
[----:B-12-4-:R-:W-:Y:S06]  /*f8f0*/  @!P0 BRA `(.L_x_318) ;  /* 0x0000000000288947 */ /* 0x016fec0003800000 */
        /* <DEDUP_REMOVED lines=10> */
.L_x_318:
[----:B------:R-:W-:Y:S01]  /*f9a0*/  ISETP.NE.AND P0, PT, R2, 0x1, PT ;  /* 0x000000010200780c */ /* 0x000fe20003f05270 */
[----:B------:R-:W-:Y:S01]  /*f9b0*/  ULDC UR4, c[0x0][0x648] ;  /* 0x0001920000047ab9 */ /* 0x000fe20000000800 */
[----:B------:R-:W-:Y:S01]  /*f9c0*/  IMAD.MOV R14, RZ, RZ, -R14 ;  /* 0x000000ffff0e7224 */ /* 0x000fe200078e0a0e */
[----:B------:R-:W-:Y:S01]  /*f9d0*/  SHF.R.U64 R5, R4, UR4, R5 ;  /* 0x0000000404057c19 */ /* 0x000fe20008001205 */
[----:B------:R-:W-:Y:S01]  /*f9e0*/  ULDC UR4, c[0x0][0x638] ;  /* 0x00018e0000047ab9 */ /* 0x000fe20000000800 */
[----:B------:R-:W-:Y:S01]  /*f9f0*/  LOP3.LUT R12, R12, UR38, RZ, 0xc0, !PT ;  /* 0x000000260c0c7c12 */ /* 0x000fe2000f8ec0ff */
[----:B------:R-:W-:Y:S01]  /*fa00*/  ULDC UR5, c[0x0][0x610] ;  /* 0x0001840000057ab9 */ /* 0x000fe20000000800 */
[----:B------:R-:W-:-:S03]  /*fa10*/  LOP3.LUT R4, R10, UR40, RZ, 0xc0, !PT ;  /* 0x000000280a047c12 */ /* 0x000fc6000f8ec0ff */
[----:B------:R-:W-:-:S03]  /*fa20*/  IMAD R12, R5, UR39, R12 ;  /* 0x00000027050c7c24 */ /* 0x000fc6000f8e020c */
[----:B------:R-:W-:Y:S02]  /*fa30*/  @P0 IMAD R3, R13, R14, R0 ;  /* 0x0000000e0d030224 */ /* 0x000fe400078e0200 */
[----:B------:R-:W-:Y:S02]  /*fa40*/  IMAD.MOV R0, RZ, RZ, -R5 ;  /* 0x000000ffff007224 */ /* 0x000fe400078e0a05 */
[----:B------:R-:W-:Y:S02]  /*fa50*/  IMAD R3, R12, UR5, R3 ;  /* 0x000000050c037c24 */ /* 0x000fe4000f8e0203 */
[----:B------:R-:W-:Y:S01]  /*fa60*/  IMAD R11, R0, UR4, R11 ;  /* 0x00000004000b7c24 */ /* 0x000fe2000f8e020b */
[----:B------:R-:W-:Y:S01]  /*fa70*/  ULDC UR4, c[0x0][0x600] ;  /* 0x0001800000047ab9 */ /* 0x000fe20000000800 */
[----:B------:R-:W-:Y:S02]  /*fa80*/  IMAD.MOV.U32 R0, RZ, RZ, 0x1 ;  /* 0x00000001ff007424 */ /* 0x000fe400078e00ff */
[----:B------:R-:W-:-:S05]  /*fa90*/  IMAD R4, R11, UR4, R4 ;  /* 0x000000040b047c24 */ /* 0x000fca000f8e0204 */
[----:B------:R-:W-:Y:S02]  /*faa0*/  SEL R22, R4, R3, !P0 ;  /* 0x0000000304167207 */ /* 0x000fe40004000000 */
[----:B------:R-:W-:-:S07]  /*fab0*/  SEL R19, R3, R4, !P0 ;  /* 0x0000000403137207 */ /* 0x000fce0004000000 */
.L_x_316:
[----:B------:R-:W-:Y:S05]  /*fac0*/  BSYNC B0 ;  /* 0x0000000000007941 */ /* 0x000fea0003800000 */
.L_x_315:
[----:B------:R-:W-:-:S13]  /*fad0*/  LOP3.LUT P0, RZ, R0, 0xff, RZ, 0xc0, !PT ;  /* 0x000000ff00ff7812 */ /* 0x000fda000780c0ff */
[----:B------:R-:W-:Y:S05]  /*fae0*/  @P0 BRA `(.L_x_319) ;  /* 0xfffffff0007c0947 */ /* 0x000fea000383ffff */
[----:B------:R-:W-:Y:S05]  /*faf0*/  BSYNC B7 ;  /* 0x0000000000077941 */ /* 0x000fea0003800000 */
.L_x_305:
[----:B------:R-:W-:-:S03]  /*fb00*/  UMOV UR4, 0xffffffff ;  /* 0xffffffff00047882 */ /* 0x000fc60000000000 */
[----:B------:R-:W-:Y:S05]  /*fb10*/  BRA.DIV UR4, `(.L_x_320) ;  /* 0x0000000604487947 */ /* 0x000fea000b800000 */
[----:B------:R-:W-:-:S13]  /*fb20*/  ELECT P6, URZ, PT ;  /* 0x00000000003f782f */ /* 0x000fda00038c0000 */
.L_x_336:
[----:B------:R-:W-:Y:S04]  /*fb30*/  BSSY B0, `(.L_x_321) ;  /* 0x000002c000007945 */ /* 0x000fe80003800000 */
[----:B------:R-:W-:Y:S05]  /*fb40*/  @!P6 BRA `(.L_x_322) ;  /* 0x0000000000a8e947 */ /* 0x000fea0003800000 */
[----:B------:R-:W-:-:S04]  /*fb50*/  ULOP3.LUT UR4, UR42, 0x2, URZ, 0xfc, !UPT ;  /* 0x000000022a047892 */ /* 0x000fc8000f8efc3f */
[----:B------:R-:W-:-:S06]  /*fb60*/  UISETP.NE.AND UP0, UPT, UR4, 0x3, UPT ;  /* 0x000000030400788c */ /* 0x000fcc000bf05270 */
[----:B------:R-:W-:-:S13]  /*fb70*/  PLOP3.LUT P0, PT, PT, PT, UP0, 0x80, 0x0 ;  /* 0x000000000000781c */ /* 0x000fda0003f0f008 */
[----:B------:R-:W-:Y:S05]  /*fb80*/  @!P0 BRA `(.L_x_323) ;  /* 0x0000000000048947 */ /* 0x000fea0003800000 */
[----:B------:R-:W-:Y:S01]  /*fb90*/  BPT.TRAP 0x1 ;  /* 0x000000040000795c */ /* 0x000fe20000300000 */
.L_x_323:
[----:B------:R-:W0:Y:S01]  /*fba0*/  S2R R3, SR_CgaCtaId ;  /* 0x0000000000037919 */ /* 0x000e220000008800 */
[----:B------:R-:W-:Y:S02]  /*fbb0*/  MOV R0, 0x400 ;  /* 0x0000040000007802 */ /* 0x000fe40000000f00 */
[----:B------:R-:W-:Y:S02]  /*fbc0*/  SHF.L.U32 R2, R24, 0x1f, RZ ;  /* 0x0000001f18027819 */ /* 0x000fe400000006ff */
[----:B0-----:R-:W-:-:S05]  /*fbd0*/  LEA R0, R3, R0, 0x18 ;  /* 0x0000000003007211 */ /* 0x001fca00078ec0ff */
[----:B------:R-:W-:-:S04]  /*fbe0*/  VIADD R0, R0, 0x20 ;  /* 0x0000002000007836 */ /* 0x000fc80000000000 */
[C---:B------:R-:W-:Y:S02]  /*fbf0*/  IMAD R5, R25.reuse, 0x8, R0 ;  /* 0x0000000819057824 */ /* 0x040fe400078e0200 */
[----:B------:R-:W-:Y:S02]  /*fc00*/  VIADD R25, R25, 0x1 ;  /* 0x0000000119197836 */ /* 0x000fe40000000000 */
[----:B------:R-:W0:Y:S03]  /*fc10*/  SYNCS.PHASECHK.TRANS64.TRYWAIT P0, [R5+URZ], R2 ;  /* 0x00000002050075a7 */ /* 0x000e26000800017f */
[----:B------:R-:W-:-:S04]  /*fc20*/  ISETP.NE.AND P1, PT, R25, 0x4, PT ;  /* 0x000000041900780c */ /* 0x000fc80003f25270 */
[----:B------:R-:W-:Y:S02]  /*fc30*/  SEL R3, RZ, 0x1, P1 ;  /* 0x00000001ff037807 */ /* 0x000fe40000800000 */
[----:B------:R-:W-:Y:S02]  /*fc40*/  SEL R25, R25, RZ, P1 ;  /* 0x000000ff19197207 */ /* 0x000fe40000800000 */
[----:B------:R-:W-:-:S03]  /*fc50*/  LOP3.LUT R24, R24, R3, RZ, 0x3c, !PT ;  /* 0x0000000318187212 */ /* 0x000fc600078e3cff */
[----:B------:R-:W-:Y:S01]  /*fc60*/  IMAD R7, R25, 0x8, R0 ;  /* 0x0000000819077824 */ /* 0x000fe200078e0200 */
[----:B------:R-:W-:Y:S01]  /*fc70*/  SHF.L.U32 R4, R24, 0x1f, RZ ;  /* 0x0000001f18047819 */ /* 0x000fe200000006ff */
[----:B0-----:R-:W-:Y:S06]  /*fc80*/  @!P0 BRA `(.L_x_324) ;  /* 0x00000004000c8947 */ /* 0x001fec0003800000 */
.L_x_337:
[----:B------:R-:W1:Y:S01]  /*fc90*/  SYNCS.PHASECHK.TRANS64.TRYWAIT P0, [R7+URZ], R4 ;  /* 0x00000004070075a7 */ /* 0x000e62000800017f */
[----:B0-----:R-:W-:-:S05]  /*fca0*/  VIADD R2, R25, 0x1 ;  /* 0x0000000119027836 */ /* 0x001fca0000000000 */
[----:B------:R-:W-:-:S04]  /*fcb0*/  ISETP.NE.AND P1, PT, R2, 0x4, PT ;  /* 0x000000040200780c */ /* 0x000fc80003f25270 */
[----:B------:R-:W-:Y:S02]  /*fcc0*/  SEL R3, RZ, 0x1, P1 ;  /* 0x00000001ff037807 */ /* 0x000fe40000800000 */
[----:B------:R-:W-:Y:S02]  /*fcd0*/  SEL R9, R2, RZ, P1 ;  /* 0x000000ff02097207 */ /* 0x000fe40000800000 */
[----:B------:R-:W-:-:S03]  /*fce0*/  LOP3.LUT R11, R24, R3, RZ, 0x3c, !PT ;  /* 0x00000003180b7212 */ /* 0x000fc600078e3cff */
[----:B------:R-:W-:Y:S01]  /*fcf0*/  IMAD R6, R9, 0x8, R0 ;  /* 0x0000000809067824 */ /* 0x000fe200078e0200 */
[----:B------:R-:W-:Y:S01]  /*fd00*/  SHF.L.U32 R5, R11, 0x1f, RZ ;  /* 0x0000001f0b057819 */ /* 0x000fe200000006ff */
[----:B-1----:R-:W-:Y:S06]  /*fd10*/  @!P0 BRA `(.L_x_325) ;  /* 0x0000000000fc8947 */ /* 0x002fec0003800000 */
.L_x_338:
[----:B------:R-:W1:Y:S01]  /*fd20*/  SYNCS.PHASECHK.TRANS64.TRYWAIT P0, [R6+URZ], R5 ;  /* 0x00000005060075a7 */ /* 0x000e62000800017f */
[----:B------:R-:W-:-:S05]  /*fd30*/  VIADD R2, R9, 0x1 ;  /* 0x0000000109027836 */ /* 0x000fca0000000000 */
[----:B------:R-:W-:-:S04]  /*fd40*/  ISETP.NE.AND P1, PT, R2, 0x4, PT ;  /* 0x000000040200780c */ /* 0x000fc80003f25270 */
[----:B0-----:R-:W-:Y:S02]  /*fd50*/  SEL R4, RZ, 0x1, P1 ;  /* 0x00000001ff047807 */ /* 0x001fe40000800000 */
[----:B------:R-:W-:Y:S02]  /*fd60*/  SEL R3, R2, RZ, P1 ;  /* 0x000000ff02037207 */ /* 0x000fe40000800000 */
[----:B------:R-:W-:Y:S01]  /*fd70*/  LOP3.LUT R4, R11, R4, RZ, 0x3c, !PT ;  /* 0x000000040b047212 */ /* 0x000fe200078e3cff */
[----:B-1----:R-:W-:Y:S06]  /*fd80*/  @!P0 BRA `(.L_x_326) ;  /* 0x0000000000f48947 */ /* 0x002fec0003800000 */
.L_x_339:
[----:B------:R-:W-:Y:S01]  /*fd90*/  IMAD R3, R3, 0x8, R0 ;  /* 0x0000000803037824 */ /* 0x000fe200078e0200 */
[----:B------:R-:W-:-:S07]  /*fda0*/  SHF.L.U32 R0, R4, 0x1f, RZ ;  /* 0x0000001f04007819 */ /* 0x000fce00000006ff */
.L_x_327:
[----:B-1----:R1:W2:Y:S02]  /*fdb0*/  SYNCS.PHASECHK.TRANS64.TRYWAIT P0, [R3+URZ], R0 ;  /* 0x00000000030075a7 */ /* 0x0022a4000800017f */
[----:B--2---:R-:W-:Y:S05]  /*fdc0*/  @!P0 NANOSLEEP.SYNCS 0x989680 ;  /* 0x009896800000895d */ /* 0x004fea0003900000 */
[----:B------:R-:W2:Y:S02]  /*fdd0*/  @!P0 SYNCS.PHASECHK.TRANS64 P0, [R3+URZ], R0 ;  /* 0x00000000030085a7 */ /* 0x000ea4000800007f */
[----:B--2---:R-:W-:Y:S05]  /*fde0*/  @!P0 BRA `(.L_x_327) ;  /* 0xfffffffc00f08947 */ /* 0x004fea000383ffff */
.L_x_322:
[----:B------:R-:W-:Y:S05]  /*fdf0*/  BSYNC B0 ;  /* 0x0000000000007941 */ /* 0x000fea0003800000 */
.L_x_321:
[----:B------:R-:W-:Y:S05]  /*fe00*/  EXIT ;  /* 0x000000000000794d */ /* 0x000fea0003800000 */
.L_x_16:
[----:B------:R-:W-:Y:S02]  /*fe10*/  IMAD.MOV.U32 R12, RZ, RZ, RZ ;  /* 0x000000ffff0c7224 */ /* 0x000fe400078e00ff */
[----:B------:R-:W-:Y:S02]  /*fe20*/  IMAD.MOV.U32 R11, RZ, RZ, 0x1f ;  /* 0x0000001fff0b7424 */ /* 0x000fe400078e00ff */
[----:B------:R-:W-:-:S07]  /*fe30*/  IMAD.MOV.U32 R15, RZ, RZ, -0x1 ;  /* 0xffffffffff0f7424 */ /* 0x000fce00078e00ff */
[----:B012--5:R-:W-:Y:S05]  /*fe40*/  WARPSYNC.COLLECTIVE R15, `(.L_x_328) ;  /* 0x000000000f087348 */ /* 0x027fea0003c00000 */
[----:B------:R3:W4:Y:S02]  /*fe50*/  SHFL.IDX P6, R14, R13, R12, R11 ;  /* 0x0000000c0d0e7389 */ /* 0x00072400000c000b */
[----:B012345:R-:W-:Y:S01]  /*fe60*/  ENDCOLLECTIVE ;  /* 0x000000000000791b */ /* 0x03ffe20003800000 */
.L_x_328:
[----:B------:R-:W-:Y:S05]  /*fe70*/  BRA `(.L_x_329) ;  /* 0xffffff1400407947 */ /* 0x000fea000383ffff */
.L_x_20:
[----:B-1----:R1:W3:Y:S02]  /*fe80*/  SYNCS.PHASECHK.TRANS64.TRYWAIT P1, [R4+URZ], R3 ;  /* 0x00000003040075a7 */ /* 0x0022e4000802017f */
[----:B---3--:R-:W-:Y:S05]  /*fe90*/  @!P1 NANOSLEEP.SYNCS 0x989680 ;  /* 0x009896800000995d */ /* 0x008fea0003900000 */
[----:B------:R-:W3:Y:S02]  /*fea0*/  @!P1 SYNCS.PHASECHK.TRANS64 P1, [R4+URZ], R3 ;  /* 0x00000003040095a7 */ /* 0x000ee4000802007f */
[----:B---3--:R-:W-:Y:S05]  /*feb0*/  @!P1 BRA `(.L_x_20) ;  /* 0xfffffffc00f09947 */ /* 0x008fea000383ffff */
[----:B------:R-:W-:Y:S05]  /*fec0*/  BRA `(.L_x_19) ;  /* 0xffffff14006c7947 */ /* 0x000fea000383ffff */
.L_x_25:
[----:B0-----:R0:W1:Y:S02]  /*fed0*/  SYNCS.PHASECHK.TRANS64.TRYWAIT P1, [R7+URZ], R8 ;  /* 0x00000008070075a7 */ /* 0x001064000802017f */
[----:B-1----:R-:W-:Y:S05]  /*fee0*/  @!P1 NANOSLEEP.SYNCS 0x989680 ;  /* 0x009896800000995d */ /* 0x002fea0003900000 */
[----:B------:R-:W1:Y:S02]  /*fef0*/  @!P1 SYNCS.PHASECHK.TRANS64 P1, [R7+URZ], R8 ;  /* 0x00000008070095a7 */ /* 0x000e64000802007f */
[----:B-1----:R-:W-:Y:S05]  /*ff00*/  @!P1 BRA `(.L_x_25) ;  /* 0xfffffffc00f09947 */ /* 0x002fea000383ffff */
[----:B------:R-:W-:Y:S05]  /*ff10*/  BRA `(.L_x_24) ;  /* 0xffffff2800387947 */ /* 0x000fea000383ffff */
.L_x_33:
[----:B0-----:R0:W1:Y:S02]  /*ff20*/  SYNCS.PHASECHK.TRANS64.TRYWAIT P1, [R8+URZ], R7 ;  /* 0x00000007080075a7 */ /* 0x001064000802017f */
[----:B-1----:R-:W-:Y:S05]  /*ff30*/  @!P1 NANOSLEEP.SYNCS 0x989680 ;  /* 0x009896800000995d */ /* 0x002fea0003900000 */
[----:B------:R-:W1:Y:S02]  /*ff40*/  @!P1 SYNCS.PHASECHK.TRANS64 P1, [R8+URZ], R7 ;  /* 0x00000007080095a7 */ /* 0x000e64000802007f */
[----:B-1----:R-:W-:Y:S05]  /*ff50*/  @!P1 BRA `(.L_x_33) ;  /* 0xfffffffc00f09947 */ /* 0x002fea000383ffff */
[----:B------:R-:W-:Y:S05]  /*ff60*/  BRA `(.L_x_32) ;  /* 0xffffff3800ec7947 */ /* 0x000fea000383ffff */
.L_x_306:
[----:B------:R-:W-:Y:S01]  /*ff70*/  BSSY B0, `(.L_x_330) ;  /* 0x0000006000007945 */ /* 0x000fe20003800000 */
[----:B------:R-:W-:-:S07]  /*ff80*/  IMAD.MOV.U32 R15, RZ, RZ, -0x1 ;  /* 0xffffffffff0f7424 */ /* 0x000fce00078e00ff */
[----:B------:R-:W-:Y:S05]  /*ff90*/  WARPSYNC.COLLECTIVE R15, `(.L_x_331) ;  /* 0x000000000f0c7348 */ /* 0x000fea0003c00000 */
[----:B------:R-:W-:Y:S02]  /*ffa0*/  ELECT P6, UR62, PT ;  /* 0x00000000003e782f */ /* 0x000fe400038c0000 */
[----:B------:R-:W-:Y:S01]  /*ffb0*/  MOV R14, UR62 ;  /* 0x0000003e000e7c02 */ /* 0x000fe20008000f00 */
[----:B------:R-:W-:Y:S10]  /*ffc0*/  ENDCOLLECTIVE ;  /* 0x000000000000791b */ /* 0x000ff40003800000 */
.L_x_331:
[----:B------:R-:W-:Y:S05]  /*ffd0*/  BSYNC B0 ;  /* 0x0000000000007941 */ /* 0x000fea0003800000 */
.L_x_330:
[----:B------:R-:W-:Y:S05]  /*ffe0*/  BRA `(.L_x_332) ;  /* 0xffffffec00487947 */ /* 0x000fea000383ffff */
.L_x_311:
[----:B0-----:R0:W2:Y:S02]  /*fff0*/  SYNCS.PHASECHK.TRANS64.TRYWAIT P0, [R6+URZ+0x20], R3 ;  /* 0x00002003060075a7 */ /* 0x0010a4000800017f */
[----:B--2---:R-:W-:Y:S05]  /*10000*/  @!P0 NANOSLEEP.SYNCS 0x989680 ;  /* 0x009896800000895d */ /* 0x004fea0003900000 */
[----:B------:R-:W2:Y:S02]  /*10010*/  @!P0 SYNCS.PHASECHK.TRANS64 P0, [R6+URZ+0x20], R3 ;  /* 0x00002003060085a7 */ /* 0x000ea4000800007f */
[----:B--2---:R-:W-:Y:S05]  /*10020*/  @!P0 BRA `(.L_x_311) ;  /* 0xfffffffc00f08947 */ /* 0x004fea000383ffff */
[----:B------:R-:W-:Y:S05]  /*10030*/  BRA `(.L_x_333) ;  /* 0xfffffff000207947 */ /* 0x000fea000383ffff */
.L_x_320:
[----:B------:R-:W-:Y:S01]  /*10040*/  BSSY B0, `(.L_x_334) ;  /* 0x0000006000007945 */ /* 0x000fe20003800000 */
[----:B------:R-:W-:-:S07]  /*10050*/  IMAD.MOV.U32 R15, RZ, RZ, -0x1 ;  /* 0xffffffffff0f7424 */ /* 0x000fce00078e00ff */
[----:B------:R-:W-:Y:S05]  /*10060*/  WARPSYNC.COLLECTIVE R15, `(.L_x_335) ;  /* 0x000000000f0c7348 */ /* 0x000fea0003c00000 */
[----:B------:R-:W-:Y:S02]  /*10070*/  ELECT P6, UR62, PT ;  /* 0x00000000003e782f */ /* 0x000fe400038c0000 */
[----:B------:R-:W-:Y:S01]  /*10080*/  MOV R14, UR62 ;  /* 0x0000003e000e7c02 */ /* 0x000fe20008000f00 */
[----:B------:R-:W-:Y:S10]  /*10090*/  ENDCOLLECTIVE ;  /* 0x000000000000791b */ /* 0x000ff40003800000 */
.L_x_335:
[----:B------:R-:W-:Y:S05]  /*100a0*/  BSYNC B0 ;  /* 0x0000000000007941 */ /* 0x000fea0003800000 */
.L_x_334:
[----:B------:R-:W-:Y:S05]  /*100b0*/  BRA `(.L_x_336) ;  /* 0xfffffff8009c7947 */ /* 0x000fea000383ffff */
.L_x_324:
[----:B0-----:R0:W1:Y:S02]  /*100c0*/  SYNCS.PHASECHK.TRANS64.TRYWAIT P0, [R5+URZ], R2 ;  /* 0x00000002050075a7 */ /* 0x001064000800017f */
[----:B-1----:R-:W-:Y:S05]  /*100d0*/  @!P0 NANOSLEEP.SYNCS 0x989680 ;  /* 0x009896800000895d */ /* 0x002fea0003900000 */
[----:B------:R-:W1:Y:S02]  /*100e0*/  @!P0 SYNCS.PHASECHK.TRANS64 P0, [R5+URZ], R2 ;  /* 0x00000002050085a7 */ /* 0x000e64000800007f */
[----:B-1----:R-:W-:Y:S05]  /*100f0*/  @!P0 BRA `(.L_x_324) ;  /* 0xfffffffc00f08947 */ /* 0x002fea000383ffff */
[----:B------:R-:W-:Y:S05]  /*10100*/  BRA `(.L_x_337) ;  /* 0xfffffff800e07947 */ /* 0x000fea000383ffff */
.L_x_325:
[----:B0-----:R0:W1:Y:S02]  /*10110*/  SYNCS.PHASECHK.TRANS64.TRYWAIT P0, [R7+URZ], R4 ;  /* 0x00000004070075a7 */ /* 0x001064000800017f */
[----:B-1----:R-:W-:Y:S05]  /*10120*/  @!P0 NANOSLEEP.SYNCS 0x989680 ;  /* 0x009896800000895d */ /* 0x002fea0003900000 */
[----:B------:R-:W1:Y:S02]  /*10130*/  @!P0 SYNCS.PHASECHK.TRANS64 P0, [R7+URZ], R4 ;  /* 0x00000004070085a7 */ /* 0x000e64000800007f */
[----:B-1----:R-:W-:Y:S05]  /*10140*/  @!P0 BRA `(.L_x_325) ;  /* 0xfffffffc00f08947 */ /* 0x002fea000383ffff */
[----:B------:R-:W-:Y:S05]  /*10150*/  BRA `(.L_x_338) ;  /* 0xfffffff800f07947 */ /* 0x000fea000383ffff */
.L_x_326:
[----:B0-----:R0:W1:Y:S02]  /*10160*/  SYNCS.PHASECHK.TRANS64.TRYWAIT P0, [R6+URZ], R5 ;  /* 0x00000005060075a7 */ /* 0x001064000800017f */
[----:B-1----:R-:W-:Y:S05]  /*10170*/  @!P0 NANOSLEEP.SYNCS 0x989680 ;  /* 0x009896800000895d */ /* 0x002fea0003900000 */
[----:B------:R-:W1:Y:S02]  /*10180*/  @!P0 SYNCS.PHASECHK.TRANS64 P0, [R6+URZ], R5 ;  /* 0x00000005060085a7 */ /* 0x000e64000800007f */
[----:B-1----:R-:W-:Y:S05]  /*10190*/  @!P0 BRA `(.L_x_326) ;  /* 0xfffffffc00f08947 */ /* 0x002fea000383ffff */
[----:B------:R-:W-:Y:S05]  /*101a0*/  BRA `(.L_x_339) ;  /* 0xfffffff800f87947 */ /* 0x000fea000383ffff */
.L_x_340:
[----:B------:R-:W-:-:S00]  /*101b0*/  BRA `(.L_x_340) ;  /* 0xfffffffc00fc7947 */ /* 0x000fc0000383ffff */
[----:B------:R-:W-:-:S00]  /*101c0*/  NOP ;  /* 0x0000000000007918 */ /* 0x000fc00000000000 */
        /* <DEDUP_REMOVED lines=11> */
.L_x_341:


//--------------------- .nv.global.init           --------------------------
	.section	.nv.global.init,"aw",@progbits
.nv.global.init:
	.type		$str$24,@object
	.size		$str$24,($str$25 - $str$24)
$str$24:
        /*0000*/ 	.byte	0x28, 0x61, 0x64, 0x64, 0x72, 0x65, 0x73, 0x73, 0x20, 0x26, 0x20, 0x6d, 0x61, 0x73, 0x6b, 0x29
        /*0010*/ 	.byte	0x20, 0x3d, 0x3d, 0x20, 0x30, 0x00
	.type		$str$25,@object
	.size		$str$25,(__unnamed_2 - $str$25)
$str$25:
        /*0016*/ 	.byte	0x2f, 0x74, 0x6d, 0x70, 0x2f, 0x63, 0x75, 0x74, 0x6c, 0x61, 0x73, 0x73, 0x5f, 0x73, 0x77, 0x65
        /*0026*/ 	.byte	0x65, 0x70, 0x5f, 0x73, 0x72, 0x63, 0x2f, 0x69, 0x6e, 0x63, 0x6c, 0x75, 0x64, 0x65, 0x2f, 0x63
        /*0036*/ 	.byte	0x75, 0x74, 0x65, 0x2f, 0x70, 0x6f, 0x69, 0x6e, 0x74, 0x65, 0x72, 0x5f, 0x66, 0x6c, 0x61, 0x67
        /*0046*/ 	.byte	0x67, 0x65, 0x64, 0x2e, 0x68, 0x70, 0x70, 0x00
	.type		__unnamed_2,@object
	.size		__unnamed_2,(__unnamed_1 - __unnamed_2)
__unnamed_2:
        /*004e*/ 	.byte	0x61, 0x75, 0x74, 0x6f, 0x20, 0x63, 0x75, 0x74, 0x65, 0x3a, 0x3a, 0x61, 0x73, 0x5f, 0x70, 0x6f
        /* <DEDUP_REMOVED lines=28> */
        /*021e*/ 	.byte	0x20, 0x26, 0x5d, 0x00
	.type		__unnamed_1,@object
	.size		__unnamed_1,(.L_0 - __unnamed_1)
__unnamed_1:
        /* <DEDUP_REMOVED lines=29> */
        /*03f2*/ 	.byte	0x3e, 0x3e, 0x3e, 0x3e, 0x20, 0x26, 0x5d, 0x00
.L_0:


//--------------------- .nv.shared._ZN7cutlass13device_kernelINS_4gemm6kernel13GemmUniversalIN4cute5tupleIJiiiiEEENS1_10collective13CollectiveMmaINS1_39MainloopSm90TmaGmmaRmemAWarpSpecializedILi4ENS5_IJNS4_1CILi1EEESB_SB_EEENS1_35KernelTmaWarpSpecializedCooperativeEEENS5_IJNSA_ILi256EEENSA_ILi128EEESG_EEENS_12float_e4m3_tENS5_IJlSB_lEEESI_NS5_IJSB_llEEENS4_8TiledMMAINS4_8MMA_AtomIJNS4_4SM904GMMA31MMA_64x128x32_F32E4M3E4M3_RS_TNILNSO_7ScaleInE1ELSQ_1EEEEEENS4_6LayoutINS5_IJNSA_ILi2EEESB_SB_EEENS5_IJSB_NSA_ILi0EEESW_EEEEENS5_IJNS4_10UnderscoreESZ_SZ_EEEEENS4_13SM90_TMA_LOADENS4_14ComposedLayoutINS4_7SwizzleILi3ELi4ELi3EEENS4_18smem_ptr_flag_bitsILi8EEENST_INS5_IJNSA_ILi8EEESG_EEENS5_IJSG_SB_EEEEEEEvNS4_8identityES12_NS13_IS15_S17_NST_INS5_IJSG_S18_EEENS5_IJSB_SG_EEEEEEENS4_9Copy_AtomIJNS4_39AutoVectorizingCopyWithAssumedAlignmentILi128EEESI_EEES1D_EENS_8epilogue10collective6detail29Sm90TmaWarpSpecializedAdapterINS1O_15DefaultEpilogueISI_SJ_SJ_NS1N_6thread17LinearCombinationISI_Li1EffLNS1S_9ScaleType4KindE0ELNS_15FloatRoundStyleE2ESI_EENS1_15EpilogueDefaultEEEEEvvEEEEvNT_6ParamsE --------------------------
	.section	.nv.shared._ZN7cutlass13device_kernelINS_4gemm6kernel13GemmUniversalIN4cute5tupleIJiiiiEEENS1_10collective13CollectiveMmaINS1_39MainloopSm90TmaGmmaRmemAWarpSpecializedILi4ENS5_IJNS4_1CILi1EEESB_SB_EEENS1_35KernelTmaWarpSpecializedCooperativeEEENS5_IJNSA_ILi256EEENSA_ILi128EEESG_EEENS_12float_e4m3_tENS5_IJlSB_lEEESI_NS5_IJSB_llEEENS4_8TiledMMAINS4_8MMA_AtomIJNS4_4SM904GMMA31MMA_64x128x32_F32E4M3E4M3_RS_TNILNSO_7ScaleInE1ELSQ_1EEEEEENS4_6LayoutINS5_IJNSA_ILi2EEESB_SB_EEENS5_IJSB_NSA_ILi0EEESW_EEEEENS5_IJNS4_10UnderscoreESZ_SZ_EEEEENS4_13SM90_TMA_LOADENS4_14ComposedLayoutINS4_7SwizzleILi3ELi4ELi3EEENS4_18smem_ptr_flag_bitsILi8EEENST_INS5_IJNSA_ILi8EEESG_EEENS5_IJSG_SB_EEEEEEEvNS4_8identityES12_NS13_IS15_S17_NST_INS5_IJSG_S18_EEENS5_IJSB_SG_EEEEEEENS4_9Copy_AtomIJNS4_39AutoVectorizingCopyWithAssumedAlignmentILi128EEESI_EEES1D_EENS_8epilogue10collective6detail29Sm90TmaWarpSpecializedAdapterINS1O_15DefaultEpilogueISI_SJ_SJ_NS1N_6thread17LinearCombinationISI_Li1EffLNS1S_9ScaleType4KindE0ELNS_15FloatRoundStyleE2ESI_EENS1_15EpilogueDefaultEEEEEvvEEEEvNT_6ParamsE,"aw",@nobits
	.sectionflags	@""
	.align	16
	.zero		1024


//--------------------- .nv.shared.reserved.0     --------------------------
	.section	.nv.shared.reserved.0,"aw",@nobits
	.weak		__nv_reservedSMEM_offset_0_alias
	.size		__nv_reservedSMEM_offset_0_alias, 0, 0
	.other		__nv_reservedSMEM_offset_0_alias,@"STO_CUDA_RESERVED_SHARED STV_DEFAULT"
__nv_reservedSMEM_offset_0_alias:
	.zero		0


//--------------------- .nv.global                --------------------------
	.section	.nv.global,"aw",@nobits
.nv.global:
	.type		_ZN40_INTERNAL_91af74e8_4_k_cu_624103e6_192224cute1_E,@object
	.size		_ZN40_INTERNAL_91af74e8_4_k_cu_624103e6_192224cute1_E,(_ZN40_INTERNAL_91af74e8_4_k_cu_624103e6_192224cuda3std3__45__cpo6cbeginE - _ZN40_INTERNAL_91af74e8_4_k_cu_624103e6_192224cute1_E)
_ZN40_INTERNAL_91af74e8_4_k_cu_624103e6_192224cute1_E:
	.zero		1
	.type		_ZN40_INTERNAL_91af74e8_4_k_cu_624103e6_192224cuda3std3__45__cpo6cbeginE,@object
	.size		_ZN40_INTERNAL_91af74e8_4_k_cu_624103e6_192224cuda3std3__45__cpo6cbeginE,(_ZN40_INTERNAL_91af74e8_4_k_cu_624103e6_192224cuda3std3__48in_placeE - _ZN40_INTERNAL_91af74e8_4_k_cu_624103e6_192224cuda3std3__45__cpo6cbeginE)
_ZN40_INTERNAL_91af74e8_4_k_cu_624103e6_192224cuda3std3__45__cpo6cbeginE:
	.zero		1
	.type		_ZN40_INTERNAL_91af74e8_4_k_cu_624103e6_192224cuda3std3__48in_placeE,@object
	.size		_ZN40_INTERNAL_91af74e8_4_k_cu_624103e6_192224cuda3std3__48in_placeE,(_ZN40_INTERNAL_91af74e8_4_k_cu_624103e6_192224cuda3std6ranges3__45__cpo9iter_moveE - _ZN40_INTERNAL_91af74e8_4_k_cu_624103e6_192224cuda3std3__48in_placeE)
_ZN40_INTERNAL_91af74e8_4_k_cu_624103e6_192224cuda3std3__48in_placeE:
	.zero		1
	.type		_ZN40_INTERNAL_91af74e8_4_k_cu_624103e6_192224cuda3std6ranges3__45__cpo9iter_moveE,@object
	.size		_ZN40_INTERNAL_91af74e8_4_k_cu_624103e6_192224cuda3std6ranges3__45__cpo9iter_moveE,(_ZN40_INTERNAL_91af74e8_4_k_cu_624103e6_192224cuda3std3__45__cpo5beginE - _ZN40_INTERNAL_91af74e8_4_k_cu_624103e6_192224cuda3std6ranges3__45__cpo9iter_moveE)
_ZN40_INTERNAL_91af74e8_4_k_cu_624103e6_192224cuda3std6ranges3__45__cpo9iter_moveE:
	.zero		1
	.type		_ZN40_INTERNAL_91af74e8_4_k_cu_624103e6_192224cuda3std3__45__cpo5beginE,@object
	.size		_ZN40_INTERNAL_91af74e8_4_k_cu_624103e6_192224cuda3std3__45__cpo5beginE,(_ZN40_INTERNAL_91af74e8_4_k_cu_624103e6_192224cuda3std3__442_GLOBAL__N__91af74e8_4_k_cu_624103e6_192226ignoreE - _ZN40_INTERNAL_91af74e8_4_k_cu_624103e6_192224cuda3std3__45__cpo5beginE)
_ZN40_INTERNAL_91af74e8_4_k_cu_624103e6_192224cuda3std3__45__cpo5beginE:
	.zero		1
	.type		_ZN40_INTERNAL_91af74e8_4_k_cu_624103e6_192224cuda3std3__442_GLOBAL__N__91af74e8_4_k_cu_624103e6_192226ignoreE,@object
	.size		_ZN40_INTERNAL_91af74e8_4_k_cu_624103e6_192224cuda3std3__442_GLOBAL__N__91af74e8_4_k_cu_624103e6_192226ignoreE,(_ZN40_INTERNAL_91af74e8_4_k_cu_624103e6_192224cute7productE - _ZN40_INTERNAL_91af74e8_4_k_cu_624103e6_192224cuda3std3__442_GLOBAL__N__91af74e8_4_k_cu_624103e6_192226ignoreE)
_ZN40_INTERNAL_91af74e8_4_k_cu_624103e6_192224cuda3std3__442_GLOBAL__N__91af74e8_4_k_cu_624103e6_192226ignoreE:
	.zero		1
	.type		_ZN40_INTERNAL_91af74e8_4_k_cu_624103e6_192224cute7productE,@object
	.size		_ZN40_INTERNAL_91af74e8_4_k_cu_624103e6_192224cute7productE,(_ZN40_INTERNAL_91af74e8_4_k_cu_624103e6_192224cuda3std3__45__cpo3endE - _ZN40_INTERNAL_91af74e8_4_k_cu_624103e6_192224cute7productE)
_ZN40_INTERNAL_91af74e8_4_k_cu_624103e6_192224cute7productE:
	.zero		1
	.type		_ZN40_INTERNAL_91af74e8_4_k_cu_624103e6_192224cuda3std3__45__cpo3endE,@object
	.size		_ZN40_INTERNAL_91af74e8_4_k_cu_624103e6_192224cuda3std3__45__cpo3endE,(_ZN40_INTERNAL_91af74e8_4_k_cu_624103e6_192224cuda3std3__419piecewise_constructE - _ZN40_INTERNAL_91af74e8_4_k_cu_624103e6_192224cuda3std3__45__cpo3endE)
_ZN40_INTERNAL_91af74e8_4_k_cu_624103e6_192224cuda3std3__45__cpo3endE:
	.zero		1
	.type		_ZN40_INTERNAL_91af74e8_4_k_cu_624103e6_192224cuda3std3__419piecewise_constructE,@object
	.size		_ZN40_INTERNAL_91af74e8_4_k_cu_624103e6_192224cuda3std3__419piecewise_constructE,(_ZN40_INTERNAL_91af74e8_4_k_cu_624103e6_192224cuda3std3__45__cpo4cendE - _ZN40_INTERNAL_91af74e8_4_k_cu_624103e6_192224cuda3std3__419piecewise_constructE)
_ZN40_INTERNAL_91af74e8_4_k_cu_624103e6_192224cuda3std3__419piecewise_constructE:
	.zero		1
	.type		_ZN40_INTERNAL_91af74e8_4_k_cu_624103e6_192224cuda3std3__45__cpo4cendE,@object
	.size		_ZN40_INTERNAL_91af74e8_4_k_cu_624103e6_192224cuda3std3__45__cpo4cendE,(_ZN40_INTERNAL_91af74e8_4_k_cu_624103e6_192224cuda3std6ranges3__45__cpo4swapE - _ZN40_INTERNAL_91af74e8_4_k_cu_624103e6_192224cuda3std3__45__cpo4cendE)
_ZN40_INTERNAL_91af74e8_4_k_cu_624103e6_192224cuda3std3__45__cpo4cendE:
	.zero		1
	.type		_ZN40_INTERNAL_91af74e8_4_k_cu_624103e6_192224cuda3std6ranges3__45__cpo4swapE,@object
	.size		_ZN40_INTERNAL_91af74e8_4_k_cu_624103e6_192224cuda3std6ranges3__45__cpo4swapE,(.L_9 - _ZN40_INTERNAL_91af74e8_4_k_cu_624103e6_192224cuda3std6ranges3__45__cpo4swapE)
_ZN40_INTERNAL_91af74e8_4_k_cu_624103e6_192224cuda3std6ranges3__45__cpo4swapE:
	.zero		1
.L_9:


//--------------------- .nv.constant0._ZN7cutlass13device_kernelINS_4gemm6kernel13GemmUniversalIN4cute5tupleIJiiiiEEENS1_10collective13CollectiveMmaINS1_39MainloopSm90TmaGmmaRmemAWarpSpecializedILi4ENS5_IJNS4_1CILi1EEESB_SB_EEENS1_35KernelTmaWarpSpecializedCooperativeEEENS5_IJNSA_ILi256EEENSA_ILi128EEESG_EEENS_12float_e4m3_tENS5_IJlSB_lEEESI_NS5_IJSB_llEEENS4_8TiledMMAINS4_8MMA_AtomIJNS4_4SM904GMMA31MMA_64x128x32_F32E4M3E4M3_RS_TNILNSO_7ScaleInE1ELSQ_1EEEEEENS4_6LayoutINS5_IJNSA_ILi2EEESB_SB_EEENS5_IJSB_NSA_ILi0EEESW_EEEEENS5_IJNS4_10UnderscoreESZ_SZ_EEEEENS4_13SM90_TMA_LOADENS4_14ComposedLayoutINS4_7SwizzleILi3ELi4ELi3EEENS4_18smem_ptr_flag_bitsILi8EEENST_INS5_IJNSA_ILi8EEESG_EEENS5_IJSG_SB_EEEEEEEvNS4_8identityES12_NS13_IS15_S17_NST_INS5_IJSG_S18_EEENS5_IJSB_SG_EEEEEEENS4_9Copy_AtomIJNS4_39AutoVectorizingCopyWithAssumedAlignmentILi128EEESI_EEES1D_EENS_8epilogue10collective6detail29Sm90TmaWarpSpecializedAdapterINS1O_15DefaultEpilogueISI_SJ_SJ_NS1N_6thread17LinearCombinationISI_Li1EffLNS1S_9ScaleType4KindE0ELNS_15FloatRoundStyleE2ESI_EENS1_15EpilogueDefaultEEEEEvvEEEEvNT_6ParamsE --------------------------
	.section	.nv.constant0._ZN7cutlass13device_kernelINS_4gemm6kernel13GemmUniversalIN4cute5tupleIJiiiiEEENS1_10collective13CollectiveMmaINS1_39MainloopSm90TmaGmmaRmemAWarpSpecializedILi4ENS5_IJNS4_1CILi1EEESB_SB_EEENS1_35KernelTmaWarpSpecializedCooperativeEEENS5_IJNSA_ILi256EEENSA_ILi128EEESG_EEENS_12float_e4m3_tENS5_IJlSB_lEEESI_NS5_IJSB_llEEENS4_8TiledMMAINS4_8MMA_AtomIJNS4_4SM904GMMA31MMA_64x128x32_F32E4M3E4M3_RS_TNILNSO_7ScaleInE1ELSQ_1EEEEEENS4_6LayoutINS5_IJNSA_ILi2EEESB_SB_EEENS5_IJSB_NSA_ILi0EEESW_EEEEENS5_IJNS4_10UnderscoreESZ_SZ_EEEEENS4_13SM90_TMA_LOADENS4_14ComposedLayoutINS4_7SwizzleILi3ELi4ELi3EEENS4_18smem_ptr_flag_bitsILi8EEENST_INS5_IJNSA_ILi8EEESG_EEENS5_IJSG_SB_EEEEEEEvNS4_8identityES12_NS13_IS15_S17_NST_INS5_IJSG_S18_EEENS5_IJSB_SG_EEEEEEENS4_9Copy_AtomIJNS4_39AutoVectorizingCopyWithAssumedAlignmentILi128EEESI_EEES1D_EENS_8epilogue10collective6detail29Sm90TmaWarpSpecializedAdapterINS1O_15DefaultEpilogueISI_SJ_SJ_NS1N_6thread17LinearCombinationISI_Li1EffLNS1S_9ScaleType4KindE0ELNS_15FloatRoundStyleE2ESI_EENS1_15EpilogueDefaultEEEEEvvEEEEvNT_6ParamsE,"a",@progbits
	.sectionflags	@""
	.align	4
.nv.constant0._ZN7cutlass13device_kernelINS_4gemm6kernel13GemmUniversalIN4cute5tupleIJiiiiEEENS1_10collective13CollectiveMmaINS1_39MainloopSm90TmaGmmaRmemAWarpSpecializedILi4ENS5_IJNS4_1CILi1EEESB_SB_EEENS1_35KernelTmaWarpSpecializedCooperativeEEENS5_IJNSA_ILi256EEENSA_ILi128EEESG_EEENS_12float_e4m3_tENS5_IJlSB_lEEESI_NS5_IJSB_llEEENS4_8TiledMMAINS4_8MMA_AtomIJNS4_4SM904GMMA31MMA_64x128x32_F32E4M3E4M3_RS_TNILNSO_7ScaleInE1ELSQ_1EEEEEENS4_6LayoutINS5_IJNSA_ILi2EEESB_SB_EEENS5_IJSB_NSA_ILi0EEESW_EEEEENS5_IJNS4_10UnderscoreESZ_SZ_EEEEENS4_13SM90_TMA_LOADENS4_14ComposedLayoutINS4_7SwizzleILi3ELi4ELi3EEENS4_18smem_ptr_flag_bitsILi8EEENST_INS5_IJNSA_ILi8EEESG_EEENS5_IJSG_SB_EEEEEEEvNS4_8identityES12_NS13_IS15_S17_NST_INS5_IJSG_S18_EEENS5_IJSB_SG_EEEEEEENS4_9Copy_AtomIJNS4_39AutoVectorizingCopyWithAssumedAlignmentILi128EEESI_EEES1D_EENS_8epilogue10collective6detail29Sm90TmaWarpSpecializedAdapterINS1O_15DefaultEpilogueISI_SJ_SJ_NS1N_6thread17LinearCombinationISI_Li1EffLNS1S_9ScaleType4KindE0ELNS_15FloatRoundStyleE2ESI_EENS1_15EpilogueDefaultEEEEEvvEEEEvNT_6ParamsE:
	.zero		1664


//--------------------- SYMBOLS --------------------------

	.type		.nv.reservedSmem.offset0,@object
	.size		.nv.reservedSmem.offset0,0x4
	.type		__assertfail,@function
